// auto-generated by cutlass_sweep.gemm — config: {"arch": "sm_90", "cluster_m": 1, "cluster_n": 2, "dtype": "e4m3", "stages": 3, "tile_k": 128, "tile_m": 128, "tile_n": 128}
#include "cutlass/cutlass.h"
#include "cutlass/gemm/collective/collective_builder.hpp"
#include "cutlass/gemm/device/gemm_universal_adapter.h"
#include "cutlass/gemm/kernel/gemm_universal.hpp"
#include "cutlass/epilogue/collective/collective_builder.hpp"

using ElemA = cutlass::float_e4m3_t;
using ElemB = cutlass::float_e4m3_t;
using ElemCD = cutlass::float_e4m3_t;
using Acc  = float;
using TileShape    = cute::Shape<cute::_128, cute::_128, cute::_128>;
using ClusterShape = cute::Shape<cute::_1, cute::_2, cute::_1>;

using CollectiveEpilogue = typename cutlass::epilogue::collective::CollectiveBuilder<
    cutlass::arch::Sm90, cutlass::arch::OpClassTensorOp,
    TileShape, ClusterShape,
    cutlass::epilogue::collective::EpilogueTileAuto,
    Acc, Acc,
    ElemCD, cutlass::layout::RowMajor, 128 / cutlass::sizeof_bits<ElemCD>::value,
    ElemCD, cutlass::layout::RowMajor, 128 / cutlass::sizeof_bits<ElemCD>::value,
    cutlass::epilogue::collective::EpilogueScheduleAuto
  >::CollectiveOp;

using CollectiveMainloop = typename cutlass::gemm::collective::CollectiveBuilder<
    cutlass::arch::Sm90, cutlass::arch::OpClassTensorOp,
    ElemA, cutlass::layout::RowMajor, 128 / cutlass::sizeof_bits<ElemA>::value,
    ElemB, cutlass::layout::ColumnMajor, 128 / cutlass::sizeof_bits<ElemB>::value,
    Acc,
    TileShape, ClusterShape,
    cutlass::gemm::collective::StageCount<3>,
    cutlass::gemm::collective::KernelScheduleAuto
  >::CollectiveOp;

using GemmKernel = cutlass::gemm::kernel::GemmUniversal<
    cute::Shape<int,int,int,int>,
    CollectiveMainloop,
    CollectiveEpilogue
>;
using Gemm = cutlass::gemm::device::GemmUniversalAdapter<GemmKernel>;

// Force the device kernel symbol into the cubin without needing a host main.
auto* _anchor = &cutlass::device_kernel<GemmKernel>;


// ===== COMPILED SASS (sm_90a) =====

	.target	sm_90a

	.elftype	@"ET_EXEC"


//--------------------- .note.nv.tkinfo           --------------------------
	.section	.note.nv.tkinfo,"",@"SHT_NOTE"
	.sectionflags	@"SHF_NOTE_NV_TKINFO"
	.tkinfo
        /*0018*/ 	.word	0x00000002
        /*0030*/ 	.string	""
        /*0030*/ 	.string	"ptxas"
        /*0030*/ 	.string	"Cuda compilation tools, release 13.0, V13.0.88"
        /*0030*/ 	.string	"Build cuda_13.0.r13.0/compiler.36424714_0"
        /*0030*/ 	.string	"-arch sm_90a -m 64 "



//--------------------- .note.nv.cuinfo           --------------------------
	.section	.note.nv.cuinfo,"",@"SHT_NOTE"
	.sectionflags	@"SHF_NOTE_NV_CUINFO"
        /*0018*/ 	.short	0x0002
        /*001a*/ 	.short	0x005a
        /*001c*/ 	.short	0x0082
	.zero		2


//--------------------- .nv.info                  --------------------------
	.section	.nv.info,"",@"SHT_CUDA_INFO"
	.align	4


	//----- nvinfo : EIATTR_REGCOUNT
	.align		4
        /*0000*/ 	.byte	0x04, 0x2f
        /*0002*/ 	.short	(.L_12 - .L_11)
	.align		4
.L_11:
        /*0004*/ 	.word	index@(_ZN7cutlass13device_kernelINS_4gemm6kernel13GemmUniversalIN4cute5tupleIJiiiiEEENS1_10collective13CollectiveMmaINS1_37MainloopSm90TmaGmmaWarpSpecializedFP8ILi3ENS5_IJNS4_1CILi1EEENSA_ILi2EEESB_EEENS1_35KernelTmaWarpSpecializedCooperativeEEENS5_IJNSA_ILi128EEESG_SG_EEENS_12float_e4m3_tENS5_IJlSB_lEEESI_SJ_NS4_8TiledMMAINS4_8MMA_AtomIJNS4_4SM904GMMA31MMA_64x128x32_F32E4M3E4M3_SS_TNILNSN_7ScaleInE1ELSP_1EEEEEENS4_6LayoutINS5_IJSC_SB_SB_EEENS5_IJSB_NSA_ILi0EEESU_EEEEENS5_IJNS4_10UnderscoreESX_SX_EEEEENS4_23SM90_TMA_LOAD_MULTICASTENS4_14ComposedLayoutINS4_7SwizzleILi3ELi4ELi3EEENS4_18smem_ptr_flag_bitsILi8EEENSS_INS5_IJNSA_ILi8EEESG_EEENS5_IJSG_SB_EEEEEEEvNS4_8identityENS4_13SM90_TMA_LOADES1A_vS1B_EENS_8epilogue10collective6detail29Sm90TmaWarpSpecializedAdapterINS1F_15DefaultEpilogueISI_SJ_SJ_NS1E_6thread17LinearCombinationISI_Li1EffLNS1J_9ScaleType4KindE0ELNS_15FloatRoundStyleE2ESI_EENS1_15EpilogueDefaultEEEEEvvEEEEvNT_6ParamsE)
        /*0008*/ 	.word	0x000000a8


	//----- nvinfo : EIATTR_FRAME_SIZE
	.align		4
.L_12:
        /*000c*/ 	.byte	0x04, 0x11
        /*000e*/ 	.short	(.L_14 - .L_13)
	.align		4
.L_13:
        /*0010*/ 	.word	index@(_ZN7cutlass13device_kernelINS_4gemm6kernel13GemmUniversalIN4cute5tupleIJiiiiEEENS1_10collective13CollectiveMmaINS1_37MainloopSm90TmaGmmaWarpSpecializedFP8ILi3ENS5_IJNS4_1CILi1EEENSA_ILi2EEESB_EEENS1_35KernelTmaWarpSpecializedCooperativeEEENS5_IJNSA_ILi128EEESG_SG_EEENS_12float_e4m3_tENS5_IJlSB_lEEESI_SJ_NS4_8TiledMMAINS4_8MMA_AtomIJNS4_4SM904GMMA31MMA_64x128x32_F32E4M3E4M3_SS_TNILNSN_7ScaleInE1ELSP_1EEEEEENS4_6LayoutINS5_IJSC_SB_SB_EEENS5_IJSB_NSA_ILi0EEESU_EEEEENS5_IJNS4_10UnderscoreESX_SX_EEEEENS4_23SM90_TMA_LOAD_MULTICASTENS4_14ComposedLayoutINS4_7SwizzleILi3ELi4ELi3EEENS4_18smem_ptr_flag_bitsILi8EEENSS_INS5_IJNSA_ILi8EEESG_EEENS5_IJSG_SB_EEEEEEEvNS4_8identityENS4_13SM90_TMA_LOADES1A_vS1B_EENS_8epilogue10collective6detail29Sm90TmaWarpSpecializedAdapterINS1F_15DefaultEpilogueISI_SJ_SJ_NS1E_6thread17LinearCombinationISI_Li1EffLNS1J_9ScaleType4KindE0ELNS_15FloatRoundStyleE2ESI_EENS1_15EpilogueDefaultEEEEEvvEEEEvNT_6ParamsE)
        /*0014*/ 	.word	0x00000000


	//----- nvinfo : EIATTR_MIN_STACK_SIZE
	.align		4
.L_14:
        /*0018*/ 	.byte	0x04, 0x12
        /*001a*/ 	.short	(.L_16 - .L_15)
	.align		4
.L_15:
        /*001c*/ 	.word	index@(_ZN7cutlass13device_kernelINS_4gemm6kernel13GemmUniversalIN4cute5tupleIJiiiiEEENS1_10collective13CollectiveMmaINS1_37MainloopSm90TmaGmmaWarpSpecializedFP8ILi3ENS5_IJNS4_1CILi1EEENSA_ILi2EEESB_EEENS1_35KernelTmaWarpSpecializedCooperativeEEENS5_IJNSA_ILi128EEESG_SG_EEENS_12float_e4m3_tENS5_IJlSB_lEEESI_SJ_NS4_8TiledMMAINS4_8MMA_AtomIJNS4_4SM904GMMA31MMA_64x128x32_F32E4M3E4M3_SS_TNILNSN_7ScaleInE1ELSP_1EEEEEENS4_6LayoutINS5_IJSC_SB_SB_EEENS5_IJSB_NSA_ILi0EEESU_EEEEENS5_IJNS4_10UnderscoreESX_SX_EEEEENS4_23SM90_TMA_LOAD_MULTICASTENS4_14ComposedLayoutINS4_7SwizzleILi3ELi4ELi3EEENS4_18smem_ptr_flag_bitsILi8EEENSS_INS5_IJNSA_ILi8EEESG_EEENS5_IJSG_SB_EEEEEEEvNS4_8identityENS4_13SM90_TMA_LOADES1A_vS1B_EENS_8epilogue10collective6detail29Sm90TmaWarpSpecializedAdapterINS1F_15DefaultEpilogueISI_SJ_SJ_NS1E_6thread17LinearCombinationISI_Li1EffLNS1J_9ScaleType4KindE0ELNS_15FloatRoundStyleE2ESI_EENS1_15EpilogueDefaultEEEEEvvEEEEvNT_6ParamsE)
        /*0020*/ 	.word	0x00000000
.L_16:


//--------------------- .nv.compat                --------------------------
	.section	.nv.compat,"",@"SHT_CUDA_COMPAT_INFO"
	.align	4
        /*0000*/ 	.byte	0x02, 0x09, 0x01, 0x00, 0x02, 0x02, 0x04, 0x00, 0x02, 0x05, 0x05, 0x00, 0x03, 0x07, 0x01, 0x01
        /*0010*/ 	.byte	0x02, 0x03, 0x01, 0x00, 0x02, 0x06, 0x01, 0x00, 0x04, 0x0b, 0x08, 0x00, 0x00, 0x00, 0x00, 0x00
        /*0020*/ 	.byte	0x00, 0x00, 0x00, 0x00


//--------------------- .nv.info._ZN7cutlass13device_kernelINS_4gemm6kernel13GemmUniversalIN4cute5tupleIJiiiiEEENS1_10collective13CollectiveMmaINS1_37MainloopSm90TmaGmmaWarpSpecializedFP8ILi3ENS5_IJNS4_1CILi1EEENSA_ILi2EEESB_EEENS1_35KernelTmaWarpSpecializedCooperativeEEENS5_IJNSA_ILi128EEESG_SG_EEENS_12float_e4m3_tENS5_IJlSB_lEEESI_SJ_NS4_8TiledMMAINS4_8MMA_AtomIJNS4_4SM904GMMA31MMA_64x128x32_F32E4M3E4M3_SS_TNILNSN_7ScaleInE1ELSP_1EEEEEENS4_6LayoutINS5_IJSC_SB_SB_EEENS5_IJSB_NSA_ILi0EEESU_EEEEENS5_IJNS4_10UnderscoreESX_SX_EEEEENS4_23SM90_TMA_LOAD_MULTICASTENS4_14ComposedLayoutINS4_7SwizzleILi3ELi4ELi3EEENS4_18smem_ptr_flag_bitsILi8EEENSS_INS5_IJNSA_ILi8EEESG_EEENS5_IJSG_SB_EEEEEEEvNS4_8identityENS4_13SM90_TMA_LOADES1A_vS1B_EENS_8epilogue10collective6detail29Sm90TmaWarpSpecializedAdapterINS1F_15DefaultEpilogueISI_SJ_SJ_NS1E_6thread17LinearCombinationISI_Li1EffLNS1J_9ScaleType4KindE0ELNS_15FloatRoundStyleE2ESI_EENS1_15EpilogueDefaultEEEEEvvEEEEvNT_6ParamsE --------------------------
	.section	.nv.info._ZN7cutlass13device_kernelINS_4gemm6kernel13GemmUniversalIN4cute5tupleIJiiiiEEENS1_10collective13CollectiveMmaINS1_37MainloopSm90TmaGmmaWarpSpecializedFP8ILi3ENS5_IJNS4_1CILi1EEENSA_ILi2EEESB_EEENS1_35KernelTmaWarpSpecializedCooperativeEEENS5_IJNSA_ILi128EEESG_SG_EEENS_12float_e4m3_tENS5_IJlSB_lEEESI_SJ_NS4_8TiledMMAINS4_8MMA_AtomIJNS4_4SM904GMMA31MMA_64x128x32_F32E4M3E4M3_SS_TNILNSN_7ScaleInE1ELSP_1EEEEEENS4_6LayoutINS5_IJSC_SB_SB_EEENS5_IJSB_NSA_ILi0EEESU_EEEEENS5_IJNS4_10UnderscoreESX_SX_EEEEENS4_23SM90_TMA_LOAD_MULTICASTENS4_14ComposedLayoutINS4_7SwizzleILi3ELi4ELi3EEENS4_18smem_ptr_flag_bitsILi8EEENSS_INS5_IJNSA_ILi8EEESG_EEENS5_IJSG_SB_EEEEEEEvNS4_8identityENS4_13SM90_TMA_LOADES1A_vS1B_EENS_8epilogue10collective6detail29Sm90TmaWarpSpecializedAdapterINS1F_15DefaultEpilogueISI_SJ_SJ_NS1E_6thread17LinearCombinationISI_Li1EffLNS1J_9ScaleType4KindE0ELNS_15FloatRoundStyleE2ESI_EENS1_15EpilogueDefaultEEEEEvvEEEEvNT_6ParamsE,"",@"SHT_CUDA_INFO"
	.sectionflags	@""
	.align	4


	//----- nvinfo : EIATTR_CUDA_API_VERSION
	.align		4
        /*0000*/ 	.byte	0x04, 0x37
        /*0002*/ 	.short	(.L_18 - .L_17)
.L_17:
        /*0004*/ 	.word	0x00000082


	//----- nvinfo : EIATTR_KPARAM_INFO
	.align		4
.L_18:
        /*0008*/ 	.byte	0x04, 0x17
        /*000a*/ 	.short	(.L_20 - .L_19)
.L_19:
        /*000c*/ 	.word	0x00000000
        /*0010*/ 	.short	0x0000
        /*0012*/ 	.short	0x0070
        /*0014*/ 	.byte	0x00, 0xf0, 0x01, 0x10


	//----- nvinfo : EIATTR_SPARSE_MMA_MASK
	.align		4
.L_20:
        /*0018*/ 	.byte	0x03, 0x50
        /*001a*/ 	.short	0x0000


	//----- nvinfo : EIATTR_MAXREG_COUNT
	.align		4
        /*001c*/ 	.byte	0x03, 0x1b
        /*001e*/ 	.short	0x00a8


	//----- nvinfo : EIATTR_NUM_BARRIERS
	.align		4
        /*0020*/ 	.byte	0x02, 0x4c
        /*0022*/ 	.byte	0x01
	.zero		1


	//----- nvinfo : EIATTR_MERCURY_ISA_VERSION
	.align		4
        /*0024*/ 	.byte	0x03, 0x5f
        /*0026*/ 	.short	0x0101


	//----- nvinfo : EIATTR_INT_WARP_WIDE_INSTR_OFFSETS
	.align		4
        /*0028*/ 	.byte	0x04, 0x31
        /*002a*/ 	.short	(.L_22 - .L_21)


	//   ....[0]....
.L_21:
        /*002c*/ 	.word	0x00000420


	//   ....[1]....
        /*0030*/ 	.word	0x00000440


	//   ....[2]....
        /*0034*/ 	.word	0x00000610


	//----- nvinfo : EIATTR_COOP_GROUP_MASK_REGIDS
	.align		4
.L_22:
        /*0038*/ 	.byte	0x04, 0x29
        /*003a*/ 	.short	(.L_24 - .L_23)


	//   ....[0]....
.L_23:
        /*003c*/ 	.word	0xffffffff


	//   ....[1]....
        /*0040*/ 	.word	0xffffffff


	//   ....[2]....
        /*0044*/ 	.word	0xffffffff


	//   ....[3]....
        /*0048*/ 	.word	0xffffffff


	//   ....[4]....
        /*004c*/ 	.word	0xffffffff


	//   ....[5]....
        /*0050*/ 	.word	0xffffffff


	//----- nvinfo : EIATTR_COOP_GROUP_INSTR_OFFSETS
	.align		4
.L_24:
        /*0054*/ 	.byte	0x04, 0x28
        /*0056*/ 	.short	(.L_26 - .L_25)


	//   ....[0]....
.L_25:
        /*0058*/ 	.word	0x00000060


	//   ....[1]....
        /*005c*/ 	.word	0x00000070


	//   ....[2]....
        /*0060*/ 	.word	0x00000130


	//   ....[3]....
        /*0064*/ 	.word	0x000002a0


	//   ....[4]....
        /*0068*/ 	.word	0x00000750


	//   ....[5]....
        /*006c*/ 	.word	0x000011d0


	//----- nvinfo : EIATTR_REG_RECONFIG
	.align		4
.L_26:
        /*0070*/ 	.byte	0x01, 0x54
	.zero		2


	//----- nvinfo : EIATTR_MBARRIER_INSTR_OFFSETS
	.align		4
        /*0074*/ 	.byte	0x04, 0x39
        /*0076*/ 	.short	(.L_28 - .L_27)


	//   ....[0]....
.L_27:
        /*0078*/ 	.word	0x00000230
        /*007c*/ 	.word	0x000000ff
        /*0080*/ 	.word	0x00000000
        /*0084*/ 	.short	0x0100
        /*0086*/ 	.byte	0x08
	.zero		1


	//   ....[1]....
        /*0088*/ 	.word	0x00000240
        /*008c*/ 	.word	0x000000ff
        /*0090*/ 	.word	0x00000018
        /*0094*/ 	.short	0x0100
        /*0096*/ 	.byte	0x08
	.zero		1


	//   ....[2]....
        /*0098*/ 	.word	0x00000250
        /*009c*/ 	.word	0x000000ff
        /*00a0*/ 	.word	0x00000008
        /*00a4*/ 	.short	0x0100
        /*00a6*/ 	.byte	0x08
	.zero		1


	//   ....[3]....
        /*00a8*/ 	.word	0x00000260
        /*00ac*/ 	.word	0x000000ff
        /*00b0*/ 	.word	0x00000020
        /*00b4*/ 	.short	0x0100
        /*00b6*/ 	.byte	0x08
	.zero		1


	//   ....[4]....
        /*00b8*/ 	.word	0x00000270
        /*00bc*/ 	.word	0x000000ff
        /*00c0*/ 	.word	0x00000010
        /*00c4*/ 	.short	0x0100
        /*00c6*/ 	.byte	0x08
	.zero		1


	//   ....[5]....
        /*00c8*/ 	.word	0x00000280
        /*00cc*/ 	.word	0x000000ff
        /*00d0*/ 	.word	0x00000028
        /*00d4*/ 	.short	0x0100
        /*00d6*/ 	.byte	0x08
	.zero		1


	//   ....[6]....
        /*00d8*/ 	.word	0x000006b0
        /*00dc*/ 	.word	0x000000ff
        /*00e0*/ 	.word	0x00000040
        /*00e4*/ 	.short	0x0100
        /*00e6*/ 	.byte	0x06
	.zero		1


	//   ....[7]....
        /*00e8*/ 	.word	0x00000700
        /*00ec*/ 	.word	0x000000ff
        /*00f0*/ 	.word	0x00000048
        /*00f4*/ 	.short	0x0100
        /*00f6*/ 	.byte	0x06
	.zero		1


	//   ....[8]....
        /*00f8*/ 	.word	0x000016f0
        /*00fc*/ 	.word	0x000000ff
        /*0100*/ 	.word	0x00000000
        /*0104*/ 	.short	0x010a
        /*0106*/ 	.byte	0x06
	.zero		1


	//   ....[9]....
        /*0108*/ 	.word	0x00001730
        /*010c*/ 	.word	0x000000ff
        /*0110*/ 	.word	0x00000000
        /*0114*/ 	.short	0x010a
        /*0116*/ 	.byte	0x06
	.zero		1


	//   ....[10]....
        /*0118*/ 	.word	0x00002110
        /*011c*/ 	.word	0x000000ff
        /*0120*/ 	.word	0x00000000
        /*0124*/ 	.short	0x010a
        /*0126*/ 	.byte	0x0c
	.zero		1


	//   ....[11]....
        /*0128*/ 	.word	0x00002150
        /*012c*/ 	.word	0x000000ff
        /*0130*/ 	.word	0x00000000
        /*0134*/ 	.short	0x010a
        /*0136*/ 	.byte	0x0c
	.zero		1


	//   ....[12]....
        /*0138*/ 	.word	0x00002840
        /*013c*/ 	.word	0x0000008e
        /*0140*/ 	.word	0x00000000
        /*0144*/ 	.short	0x0101
        /*0146*/ 	.byte	0x3f
	.zero		1


	//   ....[13]....
        /*0148*/ 	.word	0x00002ec0
        /*014c*/ 	.word	0x0000000b
        /*0150*/ 	.word	0x00000000
        /*0154*/ 	.short	0x0101
        /*0156*/ 	.byte	0x3f
	.zero		1


	//   ....[14]....
        /*0158*/ 	.word	0x000087b0
        /*015c*/ 	.word	0x00000016
        /*0160*/ 	.word	0x00000018
        /*0164*/ 	.short	0x010a
        /*0166*/ 	.byte	0x3f
	.zero		1


	//   ....[15]....
        /*0168*/ 	.word	0x00008b20
        /*016c*/ 	.word	0x00000008
        /*0170*/ 	.word	0x00000048
        /*0174*/ 	.short	0x0101
        /*0176*/ 	.byte	0x3f
	.zero		1


	//   ....[16]....
        /*0178*/ 	.word	0x00009240
        /*017c*/ 	.word	0x00000004
        /*0180*/ 	.word	0x00000000
        /*0184*/ 	.short	0x010a
        /*0186*/ 	.byte	0x3f
	.zero		1


	//   ....[17]....
        /*0188*/ 	.word	0x000092c0
        /*018c*/ 	.word	0x00000006
        /*0190*/ 	.word	0x00000000
        /*0194*/ 	.short	0x010a
        /*0196*/ 	.byte	0x3f
	.zero		1


	//   ....[18]....
        /*0198*/ 	.word	0x00009350
        /*019c*/ 	.word	0x00000003
        /*01a0*/ 	.word	0x00000000
        /*01a4*/ 	.short	0x010a
        /*01a6*/ 	.byte	0x3f
	.zero		1


	//   ....[19]....
        /*01a8*/ 	.word	0x000093c0
        /*01ac*/ 	.word	0x0000000c
        /*01b0*/ 	.word	0x00000000
        /*01b4*/ 	.short	0x010a
        /*01b6*/ 	.byte	0x3f
	.zero		1


	//   ....[20]....
        /*01b8*/ 	.word	0x00009420
        /*01bc*/ 	.word	0x0000008e
        /*01c0*/ 	.word	0x00000000
        /*01c4*/ 	.short	0x010a
        /*01c6*/ 	.byte	0x3f
	.zero		1


	//   ....[21]....
        /*01c8*/ 	.word	0x000094f0
        /*01cc*/ 	.word	0x00000016
        /*01d0*/ 	.word	0x00000018
        /*01d4*/ 	.short	0x010a
        /*01d6*/ 	.byte	0x3f
	.zero		1


	//   ....[22]....
        /*01d8*/ 	.word	0x000095c0
        /*01dc*/ 	.word	0x00000004
        /*01e0*/ 	.word	0x00000000
        /*01e4*/ 	.short	0x010a
        /*01e6*/ 	.byte	0x3f
	.zero		1


	//   ....[23]....
        /*01e8*/ 	.word	0x00009610
        /*01ec*/ 	.word	0x00000006
        /*01f0*/ 	.word	0x00000000
        /*01f4*/ 	.short	0x010a
        /*01f6*/ 	.byte	0x3f
	.zero		1


	//----- nvinfo : EIATTR_NUM_MBARRIERS
	.align		4
.L_28:
        /*01f8*/ 	.byte	0x03, 0x38
        /*01fa*/ 	.short	0x0008


	//----- nvinfo : EIATTR_EXIT_INSTR_OFFSETS
	.align		4
        /*01fc*/ 	.byte	0x04, 0x1c
        /*01fe*/ 	.short	(.L_30 - .L_29)


	//   ....[0]....
.L_29:
        /*0200*/ 	.word	0x000008b0


	//   ....[1]....
        /*0204*/ 	.word	0x000010a0


	//   ....[2]....
        /*0208*/ 	.word	0x00007ed0


	//   ....[3]....
        /*020c*/ 	.word	0x00008430


	//   ....[4]....
        /*0210*/ 	.word	0x000093a0


	//----- nvinfo : EIATTR_MAX_THREADS
	.align		4
.L_30:
        /*0214*/ 	.byte	0x04, 0x05
        /*0216*/ 	.short	(.L_32 - .L_31)
.L_31:
        /*0218*/ 	.word	0x00000180
        /*021c*/ 	.word	0x00000001
        /*0220*/ 	.word	0x00000001


	//----- nvinfo : EIATTR_CRS_STACK_SIZE
	.align		4
.L_32:
        /*0224*/ 	.byte	0x04, 0x1e
        /*0226*/ 	.short	(.L_34 - .L_33)
.L_33:
        /*0228*/ 	.word	0x00000000


	//----- nvinfo : EIATTR_CBANK_PARAM_SIZE
	.align		4
.L_34:
        /*022c*/ 	.byte	0x03, 0x19
        /*022e*/ 	.short	0x0470


	//----- nvinfo : EIATTR_PARAM_CBANK
	.align		4
        /*0230*/ 	.byte	0x04, 0x0a
        /*0232*/ 	.short	(.L_36 - .L_35)
	.align		4
.L_35:
        /*0234*/ 	.word	index@(.nv.constant0._ZN7cutlass13device_kernelINS_4gemm6kernel13GemmUniversalIN4cute5tupleIJiiiiEEENS1_10collective13CollectiveMmaINS1_37MainloopSm90TmaGmmaWarpSpecializedFP8ILi3ENS5_IJNS4_1CILi1EEENSA_ILi2EEESB_EEENS1_35KernelTmaWarpSpecializedCooperativeEEENS5_IJNSA_ILi128EEESG_SG_EEENS_12float_e4m3_tENS5_IJlSB_lEEESI_SJ_NS4_8TiledMMAINS4_8MMA_AtomIJNS4_4SM904GMMA31MMA_64x128x32_F32E4M3E4M3_SS_TNILNSN_7ScaleInE1ELSP_1EEEEEENS4_6LayoutINS5_IJSC_SB_SB_EEENS5_IJSB_NSA_ILi0EEESU_EEEEENS5_IJNS4_10UnderscoreESX_SX_EEEEENS4_23SM90_TMA_LOAD_MULTICASTENS4_14ComposedLayoutINS4_7SwizzleILi3ELi4ELi3EEENS4_18smem_ptr_flag_bitsILi8EEENSS_INS5_IJNSA_ILi8EEESG_EEENS5_IJSG_SB_EEEEEEEvNS4_8identityENS4_13SM90_TMA_LOADES1A_vS1B_EENS_8epilogue10collective6detail29Sm90TmaWarpSpecializedAdapterINS1F_15DefaultEpilogueISI_SJ_SJ_NS1E_6thread17LinearCombinationISI_Li1EffLNS1J_9ScaleType4KindE0ELNS_15FloatRoundStyleE2ESI_EENS1_15EpilogueDefaultEEEEEvvEEEEvNT_6ParamsE)
        /*0238*/ 	.short	0x0210
        /*023a*/ 	.short	0x0470


	//----- nvinfo : EIATTR_SW_WAR
	.align		4
.L_36:
        /*023c*/ 	.byte	0x04, 0x36
        /*023e*/ 	.short	(.L_38 - .L_37)
.L_37:
        /*0240*/ 	.word	0x00000008
.L_38:


//--------------------- .nv.callgraph             --------------------------
	.section	.nv.callgraph,"",@"SHT_CUDA_CALLGRAPH"
	.align	4
	.sectionentsize	8
	.align		4
        /*0000*/ 	.word	0x00000000
	.align		4
        /*0004*/ 	.word	0xffffffff
	.align		4
        /*0008*/ 	.word	0x00000000
	.align		4
        /*000c*/ 	.word	0xfffffffe
	.align		4
        /*0010*/ 	.word	0x00000000
	.align		4
        /*0014*/ 	.word	0xfffffffd
	.align		4
        /*0018*/ 	.word	0x00000000
	.align		4
        /*001c*/ 	.word	0xfffffffc


//--------------------- .nv.constant4             --------------------------
	.section	.nv.constant4,"a",@progbits
	.align	8
	.align		8
.nv.constant4:
        /*0000*/ 	.dword	_ZN39_INTERNAL_169c4c96_4_k_cu_65c7fa0c_43244cuda3std3__45__cpo5beginE
	.align		8
        /*0008*/ 	.dword	_ZN39_INTERNAL_169c4c96_4_k_cu_65c7fa0c_43244cuda3std3__45__cpo3endE
	.align		8
        /*0010*/ 	.dword	_ZN39_INTERNAL_169c4c96_4_k_cu_65c7fa0c_43244cuda3std3__45__cpo6cbeginE
	.align		8
        /*0018*/ 	.dword	_ZN39_INTERNAL_169c4c96_4_k_cu_65c7fa0c_43244cuda3std3__45__cpo4cendE
	.align		8
        /*0020*/ 	.dword	_ZN39_INTERNAL_169c4c96_4_k_cu_65c7fa0c_43244cuda3std3__441_GLOBAL__N__169c4c96_4_k_cu_65c7fa0c_43246ignoreE
	.align		8
        /*0028*/ 	.dword	_ZN39_INTERNAL_169c4c96_4_k_cu_65c7fa0c_43244cuda3std3__419piecewise_constructE
	.align		8
        /*0030*/ 	.dword	_ZN39_INTERNAL_169c4c96_4_k_cu_65c7fa0c_43244cuda3std3__48in_placeE
	.align		8
        /*0038*/ 	.dword	_ZN39_INTERNAL_169c4c96_4_k_cu_65c7fa0c_43244cuda3std6ranges3__45__cpo4swapE
	.align		8
        /*0040*/ 	.dword	_ZN39_INTERNAL_169c4c96_4_k_cu_65c7fa0c_43244cuda3std6ranges3__45__cpo9iter_moveE
	.align		8
        /*0048*/ 	.dword	_ZN39_INTERNAL_169c4c96_4_k_cu_65c7fa0c_43244cute7productE
	.align		8
        /*0050*/ 	.dword	_ZN39_INTERNAL_169c4c96_4_k_cu_65c7fa0c_43244cute1_E


//--------------------- .text._ZN7cutlass13device_kernelINS_4gemm6kernel13GemmUniversalIN4cute5tupleIJiiiiEEENS1_10collective13CollectiveMmaINS1_37MainloopSm90TmaGmmaWarpSpecializedFP8ILi3ENS5_IJNS4_1CILi1EEENSA_ILi2EEESB_EEENS1_35KernelTmaWarpSpecializedCooperativeEEENS5_IJNSA_ILi128EEESG_SG_EEENS_12float_e4m3_tENS5_IJlSB_lEEESI_SJ_NS4_8TiledMMAINS4_8MMA_AtomIJNS4_4SM904GMMA31MMA_64x128x32_F32E4M3E4M3_SS_TNILNSN_7ScaleInE1ELSP_1EEEEEENS4_6LayoutINS5_IJSC_SB_SB_EEENS5_IJSB_NSA_ILi0EEESU_EEEEENS5_IJNS4_10UnderscoreESX_SX_EEEEENS4_23SM90_TMA_LOAD_MULTICASTENS4_14ComposedLayoutINS4_7SwizzleILi3ELi4ELi3EEENS4_18smem_ptr_flag_bitsILi8EEENSS_INS5_IJNSA_ILi8EEESG_EEENS5_IJSG_SB_EEEEEEEvNS4_8identityENS4_13SM90_TMA_LOADES1A_vS1B_EENS_8epilogue10collective6detail29Sm90TmaWarpSpecializedAdapterINS1F_15DefaultEpilogueISI_SJ_SJ_NS1E_6thread17LinearCombinationISI_Li1EffLNS1J_9ScaleType4KindE0ELNS_15FloatRoundStyleE2ESI_EENS1_15EpilogueDefaultEEEEEvvEEEEvNT_6ParamsE --------------------------
	.section	.text._ZN7cutlass13device_kernelINS_4gemm6kernel13GemmUniversalIN4cute5tupleIJiiiiEEENS1_10collective13CollectiveMmaINS1_37MainloopSm90TmaGmmaWarpSpecializedFP8ILi3ENS5_IJNS4_1CILi1EEENSA_ILi2EEESB_EEENS1_35KernelTmaWarpSpecializedCooperativeEEENS5_IJNSA_ILi128EEESG_SG_EEENS_12float_e4m3_tENS5_IJlSB_lEEESI_SJ_NS4_8TiledMMAINS4_8MMA_AtomIJNS4_4SM904GMMA31MMA_64x128x32_F32E4M3E4M3_SS_TNILNSN_7ScaleInE1ELSP_1EEEEEENS4_6LayoutINS5_IJSC_SB_SB_EEENS5_IJSB_NSA_ILi0EEESU_EEEEENS5_IJNS4_10UnderscoreESX_SX_EEEEENS4_23SM90_TMA_LOAD_MULTICASTENS4_14ComposedLayoutINS4_7SwizzleILi3ELi4ELi3EEENS4_18smem_ptr_flag_bitsILi8EEENSS_INS5_IJNSA_ILi8EEESG_EEENS5_IJSG_SB_EEEEEEEvNS4_8identityENS4_13SM90_TMA_LOADES1A_vS1B_EENS_8epilogue10collective6detail29Sm90TmaWarpSpecializedAdapterINS1F_15DefaultEpilogueISI_SJ_SJ_NS1E_6thread17LinearCombinationISI_Li1EffLNS1J_9ScaleType4KindE0ELNS_15FloatRoundStyleE2ESI_EENS1_15EpilogueDefaultEEEEEvvEEEEvNT_6ParamsE,"ax",@progbits
	.align	128
.text._ZN7cutlass13device_kernelINS_4gemm6kernel13GemmUniversalIN4cute5tupleIJiiiiEEENS1_10collective13CollectiveMmaINS1_37MainloopSm90TmaGmmaWarpSpecializedFP8ILi3ENS5_IJNS4_1CILi1EEENSA_ILi2EEESB_EEENS1_35KernelTmaWarpSpecializedCooperativeEEENS5_IJNSA_ILi128EEESG_SG_EEENS_12float_e4m3_tENS5_IJlSB_lEEESI_SJ_NS4_8TiledMMAINS4_8MMA_AtomIJNS4_4SM904GMMA31MMA_64x128x32_F32E4M3E4M3_SS_TNILNSN_7ScaleInE1ELSP_1EEEEEENS4_6LayoutINS5_IJSC_SB_SB_EEENS5_IJSB_NSA_ILi0EEESU_EEEEENS5_IJNS4_10UnderscoreESX_SX_EEEEENS4_23SM90_TMA_LOAD_MULTICASTENS4_14ComposedLayoutINS4_7SwizzleILi3ELi4ELi3EEENS4_18smem_ptr_flag_bitsILi8EEENSS_INS5_IJNSA_ILi8EEESG_EEENS5_IJSG_SB_EEEEEEEvNS4_8identityENS4_13SM90_TMA_LOADES1A_vS1B_EENS_8epilogue10collective6detail29Sm90TmaWarpSpecializedAdapterINS1F_15DefaultEpilogueISI_SJ_SJ_NS1E_6thread17LinearCombinationISI_Li1EffLNS1J_9ScaleType4KindE0ELNS_15FloatRoundStyleE2ESI_EENS1_15EpilogueDefaultEEEEEvvEEEEvNT_6ParamsE:
        .type           _ZN7cutlass13device_kernelINS_4gemm6kernel13GemmUniversalIN4cute5tupleIJiiiiEEENS1_10collective13CollectiveMmaINS1_37MainloopSm90TmaGmmaWarpSpecializedFP8ILi3ENS5_IJNS4_1CILi1EEENSA_ILi2EEESB_EEENS1_35KernelTmaWarpSpecializedCooperativeEEENS5_IJNSA_ILi128EEESG_SG_EEENS_12float_e4m3_tENS5_IJlSB_lEEESI_SJ_NS4_8TiledMMAINS4_8MMA_AtomIJNS4_4SM904GMMA31MMA_64x128x32_F32E4M3E4M3_SS_TNILNSN_7ScaleInE1ELSP_1EEEEEENS4_6LayoutINS5_IJSC_SB_SB_EEENS5_IJSB_NSA_ILi0EEESU_EEEEENS5_IJNS4_10UnderscoreESX_SX_EEEEENS4_23SM90_TMA_LOAD_MULTICASTENS4_14ComposedLayoutINS4_7SwizzleILi3ELi4ELi3EEENS4_18smem_ptr_flag_bitsILi8EEENSS_INS5_IJNSA_ILi8EEESG_EEENS5_IJSG_SB_EEEEEEEvNS4_8identityENS4_13SM90_TMA_LOADES1A_vS1B_EENS_8epilogue10collective6detail29Sm90TmaWarpSpecializedAdapterINS1F_15DefaultEpilogueISI_SJ_SJ_NS1E_6thread17LinearCombinationISI_Li1EffLNS1J_9ScaleType4KindE0ELNS_15FloatRoundStyleE2ESI_EENS1_15EpilogueDefaultEEEEEvvEEEEvNT_6ParamsE,@function
        .size           _ZN7cutlass13device_kernelINS_4gemm6kernel13GemmUniversalIN4cute5tupleIJiiiiEEENS1_10collective13CollectiveMmaINS1_37MainloopSm90TmaGmmaWarpSpecializedFP8ILi3ENS5_IJNS4_1CILi1EEENSA_ILi2EEESB_EEENS1_35KernelTmaWarpSpecializedCooperativeEEENS5_IJNSA_ILi128EEESG_SG_EEENS_12float_e4m3_tENS5_IJlSB_lEEESI_SJ_NS4_8TiledMMAINS4_8MMA_AtomIJNS4_4SM904GMMA31MMA_64x128x32_F32E4M3E4M3_SS_TNILNSN_7ScaleInE1ELSP_1EEEEEENS4_6LayoutINS5_IJSC_SB_SB_EEENS5_IJSB_NSA_ILi0EEESU_EEEEENS5_IJNS4_10UnderscoreESX_SX_EEEEENS4_23SM90_TMA_LOAD_MULTICASTENS4_14ComposedLayoutINS4_7SwizzleILi3ELi4ELi3EEENS4_18smem_ptr_flag_bitsILi8EEENSS_INS5_IJNSA_ILi8EEESG_EEENS5_IJSG_SB_EEEEEEEvNS4_8identityENS4_13SM90_TMA_LOADES1A_vS1B_EENS_8epilogue10collective6detail29Sm90TmaWarpSpecializedAdapterINS1F_15DefaultEpilogueISI_SJ_SJ_NS1E_6thread17LinearCombinationISI_Li1EffLNS1J_9ScaleType4KindE0ELNS_15FloatRoundStyleE2ESI_EENS1_15EpilogueDefaultEEEEEvvEEEEvNT_6ParamsE,(.L_x_204 - _ZN7cutlass13device_kernelINS_4gemm6kernel13GemmUniversalIN4cute5tupleIJiiiiEEENS1_10collective13CollectiveMmaINS1_37MainloopSm90TmaGmmaWarpSpecializedFP8ILi3ENS5_IJNS4_1CILi1EEENSA_ILi2EEESB_EEENS1_35KernelTmaWarpSpecializedCooperativeEEENS5_IJNSA_ILi128EEESG_SG_EEENS_12float_e4m3_tENS5_IJlSB_lEEESI_SJ_NS4_8TiledMMAINS4_8MMA_AtomIJNS4_4SM904GMMA31MMA_64x128x32_F32E4M3E4M3_SS_TNILNSN_7ScaleInE1ELSP_1EEEEEENS4_6LayoutINS5_IJSC_SB_SB_EEENS5_IJSB_NSA_ILi0EEESU_EEEEENS5_IJNS4_10UnderscoreESX_SX_EEEEENS4_23SM90_TMA_LOAD_MULTICASTENS4_14ComposedLayoutINS4_7SwizzleILi3ELi4ELi3EEENS4_18smem_ptr_flag_bitsILi8EEENSS_INS5_IJNSA_ILi8EEESG_EEENS5_IJSG_SB_EEEEEEEvNS4_8identityENS4_13SM90_TMA_LOADES1A_vS1B_EENS_8epilogue10collective6detail29Sm90TmaWarpSpecializedAdapterINS1F_15DefaultEpilogueISI_SJ_SJ_NS1E_6thread17LinearCombinationISI_Li1EffLNS1J_9ScaleType4KindE0ELNS_15FloatRoundStyleE2ESI_EENS1_15EpilogueDefaultEEEEEvvEEEEvNT_6ParamsE)
        .other          _ZN7cutlass13device_kernelINS_4gemm6kernel13GemmUniversalIN4cute5tupleIJiiiiEEENS1_10collective13CollectiveMmaINS1_37MainloopSm90TmaGmmaWarpSpecializedFP8ILi3ENS5_IJNS4_1CILi1EEENSA_ILi2EEESB_EEENS1_35KernelTmaWarpSpecializedCooperativeEEENS5_IJNSA_ILi128EEESG_SG_EEENS_12float_e4m3_tENS5_IJlSB_lEEESI_SJ_NS4_8TiledMMAINS4_8MMA_AtomIJNS4_4SM904GMMA31MMA_64x128x32_F32E4M3E4M3_SS_TNILNSN_7ScaleInE1ELSP_1EEEEEENS4_6LayoutINS5_IJSC_SB_SB_EEENS5_IJSB_NSA_ILi0EEESU_EEEEENS5_IJNS4_10UnderscoreESX_SX_EEEEENS4_23SM90_TMA_LOAD_MULTICASTENS4_14ComposedLayoutINS4_7SwizzleILi3ELi4ELi3EEENS4_18smem_ptr_flag_bitsILi8EEENSS_INS5_IJNSA_ILi8EEESG_EEENS5_IJSG_SB_EEEEEEEvNS4_8identityENS4_13SM90_TMA_LOADES1A_vS1B_EENS_8epilogue10collective6detail29Sm90TmaWarpSpecializedAdapterINS1F_15DefaultEpilogueISI_SJ_SJ_NS1E_6thread17LinearCombinationISI_Li1EffLNS1J_9ScaleType4KindE0ELNS_15FloatRoundStyleE2ESI_EENS1_15EpilogueDefaultEEEEEvvEEEEvNT_6ParamsE,@"STO_CUDA_ENTRY STV_DEFAULT"
_ZN7cutlass13device_kernelINS_4gemm6kernel13GemmUniversalIN4cute5tupleIJiiiiEEENS1_10collective13CollectiveMmaINS1_37MainloopSm90TmaGmmaWarpSpecializedFP8ILi3ENS5_IJNS4_1CILi1EEENSA_ILi2EEESB_EEENS1_35KernelTmaWarpSpecializedCooperativeEEENS5_IJNSA_ILi128EEESG_SG_EEENS_12float_e4m3_tENS5_IJlSB_lEEESI_SJ_NS4_8TiledMMAINS4_8MMA_AtomIJNS4_4SM904GMMA31MMA_64x128x32_F32E4M3E4M3_SS_TNILNSN_7ScaleInE1ELSP_1EEEEEENS4_6LayoutINS5_IJSC_SB_SB_EEENS5_IJSB_NSA_ILi0EEESU_EEEEENS5_IJNS4_10UnderscoreESX_SX_EEEEENS4_23SM90_TMA_LOAD_MULTICASTENS4_14ComposedLayoutINS4_7SwizzleILi3ELi4ELi3EEENS4_18smem_ptr_flag_bitsILi8EEENSS_INS5_IJNSA_ILi8EEESG_EEENS5_IJSG_SB_EEEEEEEvNS4_8identityENS4_13SM90_TMA_LOADES1A_vS1B_EENS_8epilogue10collective6detail29Sm90TmaWarpSpecializedAdapterINS1F_15DefaultEpilogueISI_SJ_SJ_NS1E_6thread17LinearCombinationISI_Li1EffLNS1J_9ScaleType4KindE0ELNS_15FloatRoundStyleE2ESI_EENS1_15EpilogueDefaultEEEEEvvEEEEvNT_6ParamsE:
[----:B------:R-:W-:Y:S01]  /*0000*/  LDC R1, c[0x0][0x28] ;  /* 0x00000a00ff017b82 */ /* 0x000fe20000000800 */
[----:B------:R-:W0:Y:S01]  /*0010*/  S2R R0, SR_TID.X ;  /* 0x0000000000007919 */ /* 0x000e220000002100 */
[----:B------:R-:W-:Y:S01]  /*0020*/  ELECT P0, URZ, PT ;  /* 0x00000000003f782f */ /* 0x000fe20003800000 */
[----:B------:R-:W-:Y:S01]  /*0030*/  BSSY B0, `(.L_x_0) ;  /* 0x000000f000007945 */ /* 0x000fe20003800000 */
[--C-:B0-----:R-:W-:Y:S02]  /*0040*/  SHF.R.U32.HI R2, RZ, 0x5, R0.reuse ;  /* 0x00000005ff027819 */ /* 0x101fe40000011600 */
[----:B------:R-:W-:-:S03]  /*0050*/  SHF.R.U32.HI R3, RZ, 0x7, R0 ;  /* 0x00000007ff037819 */ /* 0x000fc60000011600 */
[----:B------:R-:W0:Y:S04]  /*0060*/  SHFL.IDX PT, R6, R2, RZ, 0x1f ;  /* 0x00001fff02067589 */ /* 0x000e2800000e0000 */
[----:B------:R1:W2:Y:S01]  /*0070*/  SHFL.IDX PT, R4, R3, RZ, 0x1f ;  /* 0x00001fff03047589 */ /* 0x0002a200000e0000 */
[----:B0-----:R-:W-:-:S13]  /*0080*/  ISETP.NE.OR P0, PT, R6, RZ, !P0 ;  /* 0x000000ff0600720c */ /* 0x001fda0004705670 */
[----:B-12---:R-:W-:Y:S05]  /*0090*/  @P0 BRA `(.L_x_1) ;  /* 0x0000000000200947 */ /* 0x006fea0003800000 */
[----:B------:R-:W-:Y:S02]  /*00a0*/  ULDC.64 UR4, c[0x0][0x198] ;  /* 0x0000660000047ab9 */ /* 0x000fe40000000a00 */
[----:B------:R-:W-:Y:S02]  /*00b0*/  UIADD3 UR6, UP0, UR4, 0xf0, URZ ;  /* 0x000000f004067890 */ /* 0x000fe4000ff1e03f */
[----:B------:R-:W-:Y:S02]  /*00c0*/  UIADD3 UR4, UP1, UR4, 0x1f0, URZ ;  /* 0x000001f004047890 */ /* 0x000fe4000ff3e03f */
[----:B------:R-:W-:Y:S02]  /*00d0*/  UIADD3.X UR7, URZ, UR5, URZ, UP0, !UPT ;  /* 0x000000053f077290 */ /* 0x000fe400087fe43f */
[----:B------:R-:W-:-:S07]  /*00e0*/  UIADD3.X UR5, URZ, UR5, URZ, UP1, !UPT ;  /* 0x000000053f057290 */ /* 0x000fce0008ffe43f */
[----:B------:R0:W-:Y:S02]  /*00f0*/  UTMACCTL.PF [UR6] ;  /* 0x00000000060079b9 */ /* 0x0001e40008040000 */
[----:B------:R0:W-:Y:S02]  /*0100*/  UTMACCTL.PF [UR4] ;  /* 0x00000000040079b9 */ /* 0x0001e40008040000 */
[----:B0-----:R-:W-:Y:S01]  /*0110*/  NOP ;  /* 0x0000000000007918 */ /* 0x001fe20000000000 */
.L_x_1:
[----:B------:R-:W-:Y:S05]  /*0120*/  BSYNC B0 ;  /* 0x0000000000007941 */ /* 0x000fea0003800000 */
.L_x_0:
[----:B------:R-:W0:Y:S02]  /*0130*/  SHFL.IDX PT, R3, R2, RZ, 0x1f ;  /* 0x00001fff02037589 */ /* 0x000e2400000e0000 */
[----:B0-----:R-:W-:-:S13]  /*0140*/  ISETP.NE.AND P0, PT, R3, RZ, PT ;  /* 0x000000ff0300720c */ /* 0x001fda0003f05270 */
[----:B------:R-:W-:Y:S05]  /*0150*/  @P0 BRA `(.L_x_2) ;  /* 0x0000000000500947 */ /* 0x000fea0003800000 */
[----:B------:R-:W0:Y:S01]  /*0160*/  S2UR UR8, SR_CgaCtaId ;  /* 0x00000000000879c3 */ /* 0x000e220000008800 */
[----:B------:R-:W-:Y:S01]  /*0170*/  UMOV UR4, 0x400 ;  /* 0x0000040000047882 */ /* 0x000fe20000000000 */
[----:B------:R-:W-:Y:S01]  /*0180*/  UMOV UR5, 0x1 ;  /* 0x0000000100057882 */ /* 0x000fe20000000000 */
[----:B------:R-:W-:Y:S01]  /*0190*/  UMOV UR6, 0x4 ;  /* 0x0000000400067882 */ /* 0x000fe20000000000 */
[----:B------:R-:W-:Y:S01]  /*01a0*/  ELECT P0, URZ, PT ;  /* 0x00000000003f782f */ /* 0x000fe20003800000 */
[----:B------:R-:W-:-:S04]  /*01b0*/  UIADD3 UR6, -UR6, 0x100000, URZ ;  /* 0x0010000006067890 */ /* 0x000fc8000fffe13f */
[----:B------:R-:W-:Y:S02]  /*01c0*/  USHF.L.U32 UR7, UR6, 0xb, URZ ;  /* 0x0000000b06077899 */ /* 0x000fe4000800063f */
[----:B------:R-:W-:Y:S02]  /*01d0*/  USHF.L.U32 UR6, UR6, 0x1, URZ ;  /* 0x0000000106067899 */ /* 0x000fe4000800063f */
[----:B0-----:R-:W-:Y:S02]  /*01e0*/  ULEA UR8, UR8, UR4, 0x18 ;  /* 0x0000000408087291 */ /* 0x001fe4000f8ec03f */
[----:B------:R-:W-:-:S04]  /*01f0*/  UIADD3 UR4, -UR5, 0x100000, URZ ;  /* 0x0010000005047890 */ /* 0x000fc8000fffe13f */
[----:B------:R-:W-:Y:S02]  /*0200*/  USHF.L.U32 UR5, UR4, 0xb, URZ ;  /* 0x0000000b04057899 */ /* 0x000fe4000800063f */
[----:B------:R-:W-:Y:S01]  /*0210*/  USHF.L.U32 UR4, UR4, 0x1, URZ ;  /* 0x0000000104047899 */ /* 0x000fe2000800063f */
[----:B------:R-:W0:Y:S11]  /*0220*/  FENCE.VIEW.ASYNC.S ;  /* 0x00000000000073c6 */ /* 0x000e360000000000 */
[----:B0-----:R0:W1:Y:S01]  /*0230*/  SYNCS.EXCH.64 URZ, [UR8], UR4 ;  /* 0x00000004083f75b2 */ /* 0x0010620008000100 */
[----:B------:R0:W2:Y:S01]  /*0240*/  SYNCS.EXCH.64 URZ, [UR8+0x18], UR6 ;  /* 0x00001806083f75b2 */ /* 0x0000a20008000100 */
[----:B------:R0:W3:Y:S01]  /*0250*/  SYNCS.EXCH.64 URZ, [UR8+0x8], UR4 ;  /* 0x00000804083f75b2 */ /* 0x0000e20008000100 */
[----:B------:R0:W4:Y:S01]  /*0260*/  SYNCS.EXCH.64 URZ, [UR8+0x20], UR6 ;  /* 0x00002006083f75b2 */ /* 0x0001220008000100 */
[----:B------:R0:W0:Y:S01]  /*0270*/  SYNCS.EXCH.64 URZ, [UR8+0x10], UR4 ;  /* 0x00001004083f75b2 */ /* 0x0000220008000100 */
[----:B------:R0:W0:Y:S01]  /*0280*/  SYNCS.EXCH.64 URZ, [UR8+0x28], UR6 ;  /* 0x00002806083f75b2 */ /* 0x0000220008000100 */
[----:B------:R-:W-:Y:S01]  /*0290*/  NOP ;  /* 0x0000000000007918 */ /* 0x000fe20000000000 */
.L_x_2:
[----:B------:R-:W5:Y:S01]  /*02a0*/  SHFL.IDX PT, R2, R2, RZ, 0x1f ;  /* 0x00001fff02027589 */ /* 0x000f6200000e0000 */
[----:B------:R-:W-:Y:S01]  /*02b0*/  SHF.R.S32.HI R5, RZ, 0x1f, R0 ;  /* 0x0000001fff057819 */ /* 0x000fe20000011400 */
[----:B0-----:R-:W0:Y:S01]  /*02c0*/  S2UR UR8, SR_CTAID.X ;  /* 0x00000000000879c3 */ /* 0x001e220000002500 */
[----:B------:R-:W-:Y:S01]  /*02d0*/  ELECT P0, URZ, PT ;  /* 0x00000000003f782f */ /* 0x000fe20003800000 */
[----:B------:R-:W1:Y:S01]  /*02e0*/  S2R R8, SR_CTAID.Y ;  /* 0x0000000000087919 */ /* 0x000e620000002600 */
[----:B------:R-:W-:Y:S01]  /*02f0*/  LEA.HI R5, R5, R0, RZ, 0x7 ;  /* 0x0000000005057211 */ /* 0x000fe200078f38ff */
[----:B------:R-:W-:Y:S01]  /*0300*/  ULDC UR4, c[0x0][0x154] ;  /* 0x0000550000047ab9 */ /* 0x000fe20000000800 */
[----:B------:R-:W-:Y:S01]  /*0310*/  NOP ;  /* 0x0000000000007918 */ /* 0x000fe20000000000 */
[----:B------:R-:W-:Y:S01]  /*0320*/  NOP ;  /* 0x0000000000007918 */ /* 0x000fe20000000000 */
[----:B------:R-:W-:Y:S01]  /*0330*/  LOP3.LUT R5, R5, 0xffffff80, RZ, 0xc0, !PT ;  /* 0xffffff8005057812 */ /* 0x000fe200078ec0ff */
[----:B------:R-:W2:Y:S04]  /*0340*/  LDC R14, c[0x0][0x140] ;  /* 0x00005000ff0e7b82 */ /* 0x000ea80000000800 */
[----:B------:R-:W-:-:S04]  /*0350*/  IMAD.IADD R5, R0, 0x1, -R5 ;  /* 0x0000000100057824 */ /* 0x000fc800078e0a05 */
[----:B------:R-:W3:Y:S01]  /*0360*/  LDC R19, c[0x0][0x148] ;  /* 0x00005200ff137b82 */ /* 0x000ee20000000800 */
[----:B------:R-:W-:Y:S02]  /*0370*/  SHF.R.S32.HI R10, RZ, 0x1f, R5 ;  /* 0x0000001fff0a7819 */ /* 0x000fe40000011405 */
[----:B------:R-:W-:Y:S02]  /*0380*/  LOP3.LUT P2, RZ, R5, 0x7, RZ, 0xc0, !PT ;  /* 0x0000000705ff7812 */ /* 0x000fe4000784c0ff */
[----:B------:R-:W-:Y:S02]  /*0390*/  LEA.HI R10, R10, R5, RZ, 0x3 ;  /* 0x000000050a0a7211 */ /* 0x000fe400078f18ff */
[----:B-----5:R-:W-:Y:S01]  /*03a0*/  ISETP.NE.OR P0, PT, R2, RZ, !P0 ;  /* 0x000000ff0200720c */ /* 0x020fe20004705670 */
[----:B------:R-:W5:Y:S01]  /*03b0*/  LDC R12, c[0x0][0x144] ;  /* 0x00005100ff0c7b82 */ /* 0x000f620000000800 */
[--C-:B------:R-:W-:Y:S02]  /*03c0*/  SHF.R.S32.HI R2, RZ, 0x3, R10.reuse ;  /* 0x00000003ff027819 */ /* 0x100fe4000001140a */
[----:B------:R-:W-:-:S02]  /*03d0*/  SHF.R.S32.HI R7, RZ, 0x1f, R10 ;  /* 0x0000001fff077819 */ /* 0x000fc4000001140a */
[----:B------:R-:W-:Y:S02]  /*03e0*/  SHF.R.S32.HI R10, RZ, 0x1f, R3 ;  /* 0x0000001fff0a7819 */ /* 0x000fe40000011403 */
[----:B------:R-:W-:Y:S02]  /*03f0*/  LEA.HI R7, R7, R2, RZ, 0x2 ;  /* 0x0000000207077211 */ /* 0x000fe400078f10ff */
[----:B------:R-:W-:Y:S02]  /*0400*/  LEA.HI R10, R10, R3, RZ, 0x2 ;  /* 0x000000030a0a7211 */ /* 0x000fe400078f10ff */
[----:B------:R-:W-:Y:S01]  /*0410*/  LOP3.LUT R7, R7, 0xfffffffc, RZ, 0xc0, !PT ;  /* 0xfffffffc07077812 */ /* 0x000fe200078ec0ff */
[----:B------:R-:W-:Y:S01]  /*0420*/  VOTEU.ALL UP0, P0 ;  /* 0x00000000003f7886 */ /* 0x000fe20000000000 */
[----:B-1----:R-:W-:Y:S01]  /*0430*/  I2FP.F32.U32 R11, R8 ;  /* 0x00000008000b7245 */ /* 0x002fe20000201000 */
[----:B------:R-:W-:Y:S01]  /*0440*/  VOTEU.ALL UP1, P0 ;  /* 0x00000000003f7886 */ /* 0x000fe20000020000 */
[----:B------:R-:W-:Y:S01]  /*0450*/  LOP3.LUT R10, R10, 0x3ffffffc, RZ, 0xc0, !PT ;  /* 0x3ffffffc0a0a7812 */ /* 0x000fe200078ec0ff */
[----:B------:R-:W-:Y:S01]  /*0460*/  IMAD.IADD R7, R2, 0x1, -R7 ;  /* 0x0000000102077824 */ /* 0x000fe200078e0a07 */
[----:B------:R-:W1:Y:S01]  /*0470*/  @!UP0 S2UR UR7, SR_CgaCtaId ;  /* 0x00000000000789c3 */ /* 0x000e620000008800 */
[----:B0-----:R-:W-:Y:S01]  /*0480*/  I2FP.F32.U32 R2, UR8 ;  /* 0x0000000800027c45 */ /* 0x001fe20008201000 */
[----:B------:R-:W-:Y:S01]  /*0490*/  FMUL R13, R11, UR4 ;  /* 0x000000040b0d7c20 */ /* 0x000fe20008400000 */
[----:B------:R-:W-:Y:S01]  /*04a0*/  ULDC UR4, c[0x0][0x150] ;  /* 0x0000540000047ab9 */ /* 0x000fe20000000800 */
[----:B------:R-:W-:Y:S01]  /*04b0*/  IMAD.IADD R10, R3, 0x1, -R10 ;  /* 0x00000001030a7824 */ /* 0x000fe200078e0a0a */
[----:B------:R-:W-:Y:S01]  /*04c0*/  SHF.R.S32.HI R3, RZ, 0x1f, R6 ;  /* 0x0000001fff037819 */ /* 0x000fe20000011406 */
[----:B------:R-:W-:Y:S01]  /*04d0*/  FMUL R11, R2, UR4 ;  /* 0x00000004020b7c20 */ /* 0x000fe20008400000 */
[----:B------:R-:W-:Y:S01]  /*04e0*/  UMOV UR4, 0x20 ;  /* 0x0000002000047882 */ /* 0x000fe20000000000 */
[----:B------:R-:W0:Y:S01]  /*04f0*/  F2I.U32.TRUNC.NTZ R13, R13 ;  /* 0x0000000d000d7305 */ /* 0x000e22000020f000 */
[----:B------:R-:W-:Y:S01]  /*0500*/  LEA.HI R3, R3, R6, RZ, 0x2 ;  /* 0x0000000603037211 */ /* 0x000fe200078f10ff */
[----:B------:R-:W-:Y:S01]  /*0510*/  IMAD R7, R10, 0x4, R7 ;  /* 0x000000040a077824 */ /* 0x000fe200078e0207 */
[----:B------:R-:W-:Y:S01]  /*0520*/  @!UP0 UMOV UR6, 0x400 ;  /* 0x0000040000068882 */ /* 0x000fe20000000000 */
[----:B------:R-:W-:-:S04]  /*0530*/  @!UP0 UIADD3 UR4, -UR4, 0x100000, URZ ;  /* 0x0010000004048890 */ /* 0x000fc8000fffe13f */
[----:B------:R-:W-:Y:S02]  /*0540*/  @!UP0 USHF.L.U32 UR5, UR4, 0xb, URZ ;  /* 0x0000000b04058899 */ /* 0x000fe4000800063f */
[----:B------:R-:W-:Y:S01]  /*0550*/  @!UP0 USHF.L.U32 UR4, UR4, 0x1, URZ ;  /* 0x0000000104048899 */ /* 0x000fe2000800063f */
[----:B------:R-:W-:Y:S01]  /*0560*/  LOP3.LUT R3, R3, 0xfffffffc, RZ, 0xc0, !PT ;  /* 0xfffffffc03037812 */ /* 0x000fe200078ec0ff */
[C---:B------:R-:W-:Y:S01]  /*0570*/  IMAD.SHL.U32 R2, R7.reuse, 0x4, RZ ;  /* 0x0000000407027824 */ /* 0x040fe200078e00ff */
[----:B--2---:R-:W-:Y:S01]  /*0580*/  ISETP.EQ.U32.AND P4, PT, R14, 0x1, PT ;  /* 0x000000010e00780c */ /* 0x004fe20003f82070 */
[----:B------:R-:W2:Y:S01]  /*0590*/  F2I.U32.TRUNC.NTZ R11, R11 ;  /* 0x0000000b000b7305 */ /* 0x000ea2000020f000 */
[----:B------:R-:W-:Y:S02]  /*05a0*/  VIADD R10, R4, 0xffffffff ;  /* 0xffffffff040a7836 */ /* 0x000fe40000000000 */
[----:B------:R-:W-:Y:S01]  /*05b0*/  IMAD.IADD R6, R6, 0x1, -R3 ;  /* 0x0000000106067824 */ /* 0x000fe200078e0a03 */
[----:B------:R-:W-:-:S02]  /*05c0*/  LOP3.LUT R5, R7, 0xc, R2, 0x78, !PT ;  /* 0x0000000c07057812 */ /* 0x000fc400078e7802 */
[----:B------:R-:W-:Y:S01]  /*05d0*/  ISETP.GE.U32.AND P5, PT, R10, 0x2, PT ;  /* 0x000000020a00780c */ /* 0x000fe20003fa6070 */
[----:B0-----:R-:W-:Y:S01]  /*05e0*/  IMAD.MOV R20, RZ, RZ, -R13 ;  /* 0x000000ffff147224 */ /* 0x001fe200078e0a0d */
[----:B-1----:R-:W-:Y:S01]  /*05f0*/  @!UP0 ULEA UR6, UR7, UR6, 0x18 ;  /* 0x0000000607068291 */ /* 0x002fe2000f8ec03f */
[C---:B------:R-:W-:Y:S01]  /*0600*/  ISETP.NE.AND P1, PT, R6.reuse, 0x3, PT ;  /* 0x000000030600780c */ /* 0x040fe20003f25270 */
[----:B------:R-:W-:Y:S01]  /*0610*/  VOTEU.ALL UP0, P0 ;  /* 0x00000000003f7886 */ /* 0x000fe20000000000 */
[----:B---3--:R-:W-:Y:S01]  /*0620*/  IMAD R2, R19, R20, R8 ;  /* 0x0000001413027224 */ /* 0x008fe200078e0208 */
[----:B------:R-:W-:Y:S02]  /*0630*/  ISETP.LT.U32.AND P0, PT, R5, 0x2, !P2 ;  /* 0x000000020500780c */ /* 0x000fe40005701070 */
[----:B------:R-:W-:Y:S01]  /*0640*/  ISETP.EQ.OR P1, PT, R6, RZ, !P1 ;  /* 0x000000ff0600720c */ /* 0x000fe20004f22670 */
[----:B--2---:R-:W-:Y:S01]  /*0650*/  IMAD.MOV R11, RZ, RZ, -R11 ;  /* 0x000000ffff0b7224 */ /* 0x004fe200078e0a0b */
[----:B------:R-:W-:-:S02]  /*0660*/  ISETP.NE.AND P3, PT, R2, R5, PT ;  /* 0x000000050200720c */ /* 0x000fc40003f65270 */
[----:B------:R-:W-:Y:S01]  /*0670*/  ISETP.EQ.AND P1, PT, R4, RZ, P1 ;  /* 0x000000ff0400720c */ /* 0x000fe20000f22270 */
[----:B-----5:R-:W-:Y:S01]  /*0680*/  IMAD R11, R12, R11, UR8 ;  /* 0x000000080c0b7e24 */ /* 0x020fe2000f8e020b */
[----:B------:R-:W-:Y:S01]  /*0690*/  ISETP.NE.AND P2, PT, R4, RZ, PT ;  /* 0x000000ff0400720c */ /* 0x000fe20003f45270 */
[----:B------:R-:W0:Y:S02]  /*06a0*/  FENCE.VIEW.ASYNC.S ;  /* 0x00000000000073c6 */ /* 0x000e240000000000 */
[----:B0-----:R0:W1:Y:S01]  /*06b0*/  @!UP0 SYNCS.EXCH.64 URZ, [UR6+0x40], UR4 ;  /* 0x00004004063f85b2 */ /* 0x0010620008000100 */
[----:B------:R-:W-:Y:S02]  /*06c0*/  SEL R4, RZ, 0x1, !P1 ;  /* 0x00000001ff047807 */ /* 0x000fe40004800000 */
[----:B------:R-:W-:Y:S02]  /*06d0*/  ISETP.EQ.OR P3, PT, R11, RZ, !P3 ;  /* 0x000000ff0b00720c */ /* 0x000fe40005f62670 */
[----:B------:R-:W-:-:S02]  /*06e0*/  SEL R4, R4, 0x2, P5 ;  /* 0x0000000204047807 */ /* 0x000fc40002800000 */
[----:B------:R-:W-:Y:S01]  /*06f0*/  PLOP3.LUT P0, PT, P0, P3, PT, 0x80, 0x0 ;  /* 0x000000000000781c */ /* 0x000fe20000707070 */
[----:B------:R0:W2:Y:S01]  /*0700*/  @!UP1 SYNCS.EXCH.64 URZ, [UR6+0x48], UR4 ;  /* 0x00004804063f95b2 */ /* 0x0000a20008000100 */
[----:B------:R-:W-:Y:S01]  /*0710*/  NOP ;  /* 0x0000000000007918 */ /* 0x000fe20000000000 */
[----:B------:R-:W-:Y:S10]  /*0720*/  @!P4 BRA `(.L_x_3) ;  /* 0x000000000008c947 */ /* 0x000ff40003800000 */
[----:B-12-4-:R-:W-:Y:S01]  /*0730*/  UCGABAR_ARV ;  /* 0x00000000000079c7 */ /* 0x016fe20008000000 */
[----:B------:R-:W-:Y:S05]  /*0740*/  BRA `(.L_x_4) ;  /* 0x0000000000047947 */ /* 0x000fea0003800000 */
.L_x_3:
[----:B-12-4-:R-:W-:Y:S01]  /*0750*/  NOP ;  /* 0x0000000000007918 */ /* 0x016fe20000000000 */
.L_x_4:
[----:B------:R-:W1:Y:S01]  /*0760*/  LDC R2, c[0x0][0x65c] ;  /* 0x00019700ff027b82 */ /* 0x000e620000000800 */
[----:B------:R-:W-:Y:S01]  /*0770*/  IMAD.MOV.U32 R3, RZ, RZ, RZ ;  /* 0x000000ffff037224 */ /* 0x000fe200078e00ff */
[----:B-1----:R-:W-:Y:S01]  /*0780*/  ISETP.NE.AND P3, PT, R2, 0x1, PT ;  /* 0x000000010200780c */ /* 0x002fe20003f65270 */
[----:B------:R-:W-:-:S12]  /*0790*/  IMAD.U32 R2, RZ, RZ, UR8 ;  /* 0x00000008ff027e24 */ /* 0x000fd8000f8e00ff */
[----:B------:R-:W1:Y:S01]  /*07a0*/  @P3 LDC R15, c[0x0][0x10] ;  /* 0x00000400ff0f3b82 */ /* 0x000e620000000800 */
[----:B------:R-:W-:Y:S02]  /*07b0*/  @P3 IMAD.MOV.U32 R9, RZ, RZ, RZ ;  /* 0x000000ffff093224 */ /* 0x000fe400078e00ff */
[----:B------:R-:W-:-:S05]  /*07c0*/  @P3 IMAD.MOV.U32 R7, RZ, RZ, RZ ;  /* 0x000000ffff073224 */ /* 0x000fca00078e00ff */
[----:B------:R-:W2:Y:S01]  /*07d0*/  @!P3 LDC R13, c[0x0][0xc] ;  /* 0x00000300ff0dbb82 */ /* 0x000ea20000000800 */
[----:B-1----:R-:W-:-:S04]  /*07e0*/  @P3 IMAD.WIDE.U32 R14, R15, UR8, R8 ;  /* 0x000000080f0e3c25 */ /* 0x002fc8000f8e0008 */
[----:B--2---:R-:W-:-:S04]  /*07f0*/  @!P3 IMAD.WIDE.U32 R12, R8, R13, R2 ;  /* 0x0000000d080cb225 */ /* 0x004fc800078e0002 */
[----:B------:R-:W-:Y:S02]  /*0800*/  @P3 IMAD.MOV.U32 R2, RZ, RZ, R14 ;  /* 0x000000ffff023224 */ /* 0x000fe400078e000e */
[----:B------:R-:W-:Y:S02]  /*0810*/  @P3 IMAD.IADD R3, R15, 0x1, R7 ;  /* 0x000000010f033824 */ /* 0x000fe400078e0207 */
[----:B------:R-:W-:Y:S02]  /*0820*/  @!P3 IMAD.MOV.U32 R2, RZ, RZ, R12 ;  /* 0x000000ffff02b224 */ /* 0x000fe400078e000c */
[----:B------:R-:W-:Y:S01]  /*0830*/  @!P3 IMAD.MOV.U32 R3, RZ, RZ, R13 ;  /* 0x000000ffff03b224 */ /* 0x000fe200078e000d */
[----:B------:R-:W-:Y:S06]  /*0840*/  @!P4 BRA `(.L_x_5) ;  /* 0x00000000000cc947 */ /* 0x000fec0003800000 */
[----:B------:R-:W-:Y:S01]  /*0850*/  UCGABAR_WAIT ;  /* 0x0000000000007dc7 */ /* 0x000fe20008000000 */
[----:B------:R-:W-:Y:S01]  /*0860*/  CCTL.IVALL ;  /* 0x00000000ff00798f */ /* 0x000fe20002000000 */
[----:B------:R-:W-:Y:S05]  /*0870*/  BRA `(.L_x_6) ;  /* 0x0000000000047947 */ /* 0x000fea0003800000 */
.L_x_5:
[----:B------:R-:W-:Y:S06]  /*0880*/  BAR.SYNC.DEFER_BLOCKING 0x0 ;  /* 0x0000000000007b1d */ /* 0x000fec0000010000 */
.L_x_6:
[----:B------:R-:W-:Y:S05]  /*0890*/  @!P2 BRA `(.L_x_7) ;  /* 0x000000740090a947 */ /* 0x000fea0003800000 */
[----:B------:R-:W-:-:S13]  /*08a0*/  ISETP.GT.U32.AND P1, PT, R10, 0x1, PT ;  /* 0x000000010a00780c */ /* 0x000fda0003f24070 */
[----:B0-----:R-:W-:Y:S05]  /*08b0*/  @P1 EXIT ;  /* 0x000000000000194d */ /* 0x001fea0003800000 */
[----:B------:R-:W-:Y:S01]  /*08c0*/  ULDC.64 UR4, c[0x0][0x650] ;  /* 0x0001940000047ab9 */ /* 0x000fe20000000a00 */
[----:B------:R-:W-:Y:S01]  /*08d0*/  PRMT R14, RZ, 0x7610, R14 ;  /* 0x00007610ff0e7816 */ /* 0x000fe2000000000e */
[----:B------:R-:W-:Y:S01]  /*08e0*/  IMAD.MOV.U32 R7, RZ, RZ, -0x1 ;  /* 0xffffffffff077424 */ /* 0x000fe200078e00ff */
[----:B------:R-:W-:Y:S01]  /*08f0*/  ISETP.GE.U32.AND P1, PT, R2, UR4, PT ;  /* 0x0000000402007c0c */ /* 0x000fe2000bf26070 */
[----:B------:R-:W-:Y:S02]  /*0900*/  IMAD.MOV.U32 R10, RZ, RZ, -0x1 ;  /* 0xffffffffff0a7424 */ /* 0x000fe400078e00ff */
[----:B------:R-:W-:Y:S01]  /*0910*/  IMAD.MOV.U32 R6, RZ, RZ, -0x1 ;  /* 0xffffffffff067424 */ /* 0x000fe200078e00ff */
[----:B------:R-:W-:-:S13]  /*0920*/  ISETP.GE.U32.AND.EX P1, PT, R3, UR5, PT, P1 ;  /* 0x0000000503007c0c */ /* 0x000fda000bf26110 */
[----:B------:R-:W-:Y:S05]  /*0930*/  @P1 BRA `(.L_x_8) ;  /* 0x0000000400281947 */ /* 0x000fea0003800000 */
[----:B------:R-:W0:Y:S01]  /*0940*/  LDC.64 R22, c[0x0][0x628] ;  /* 0x00018a00ff167b82 */ /* 0x000e220000000a00 */
[----:B------:R-:W-:Y:S02]  /*0950*/  IMAD.MOV.U32 R6, RZ, RZ, R2 ;  /* 0x000000ffff067224 */ /* 0x000fe400078e0002 */
[----:B------:R-:W-:-:S05]  /*0960*/  IMAD.MOV.U32 R7, RZ, RZ, R3 ;  /* 0x000000ffff077224 */ /* 0x000fca00078e0003 */
[----:B------:R-:W1:Y:S08]  /*0970*/  LDC R10, c[0x0][0x630] ;  /* 0x00018c00ff0a7b82 */ /* 0x000e700000000800 */
[----:B------:R-:W2:Y:S01]  /*0980*/  LDC.64 R24, c[0x0][0x620] ;  /* 0x00018800ff187b82 */ /* 0x000ea20000000a00 */
[----:B0-----:R-:W-:-:S04]  /*0990*/  ISETP.NE.U32.AND P1, PT, R22, RZ, PT ;  /* 0x000000ff1600720c */ /* 0x001fc80003f25070 */
[----:B------:R-:W-:-:S13]  /*09a0*/  ISETP.NE.AND.EX P1, PT, R23, RZ, PT, P1 ;  /* 0x000000ff1700720c */ /* 0x000fda0003f25310 */
[----:B-12---:R-:W-:Y:S05]  /*09b0*/  @!P1 BRA `(.L_x_9) ;  /* 0x0000000000289947 */ /* 0x006fea0003800000 */
[----:B------:R-:W0:Y:S02]  /*09c0*/  LDC R15, c[0x0][0x634] ;  /* 0x00018d00ff0f7b82 */ /* 0x000e240000000800 */
[----:B0-----:R-:W-:-:S05]  /*09d0*/  IADD3 R15, P1, R2, R15, RZ ;  /* 0x0000000f020f7210 */ /* 0x001fca0007f3e0ff */
[----:B------:R-:W-:-:S04]  /*09e0*/  IMAD.X R17, RZ, RZ, R3, P1 ;  /* 0x000000ffff117224 */ /* 0x000fc800008e0603 */
[----:B------:R-:W-:-:S04]  /*09f0*/  IMAD.WIDE.U32 R6, R17, R22, RZ ;  /* 0x0000001611067225 */ /* 0x000fc800078e00ff */
[----:B------:R-:W-:-:S04]  /*0a00*/  IMAD.WIDE.U32 R12, P1, R15, R23, R6 ;  /* 0x000000170f0c7225 */ /* 0x000fc80007820006 */
[----:B------:R-:W-:-:S04]  /*0a10*/  IMAD.WIDE.U32 R6, R15, R22, RZ ;  /* 0x000000160f067225 */ /* 0x000fc800078e00ff */
[----:B------:R-:W-:Y:S01]  /*0a20*/  IMAD.X R15, RZ, RZ, RZ, P1 ;  /* 0x000000ffff0f7224 */ /* 0x000fe200008e06ff */
[----:B------:R-:W-:Y:S01]  /*0a30*/  IADD3 RZ, P1, R7, R12, RZ ;  /* 0x0000000c07ff7210 */ /* 0x000fe20007f3e0ff */
[----:B------:R-:W-:-:S04]  /*0a40*/  IMAD.MOV.U32 R14, RZ, RZ, R13 ;  /* 0x000000ffff0e7224 */ /* 0x000fc800078e000d */
[----:B------:R-:W-:-:S08]  /*0a50*/  IMAD.WIDE.U32.X R6, R17, R23, R14, P1 ;  /* 0x0000001711067225 */ /* 0x000fd000008e040e */
.L_x_9:
[----:B------:R-:W0:Y:S01]  /*0a60*/  LDC.64 R22, c[0x0][0x640] ;  /* 0x00019000ff167b82 */ /* 0x000e220000000a00 */
[--C-:B------:R-:W-:Y:S01]  /*0a70*/  SHF.R.U64 R26, R6, R10, R7.reuse ;  /* 0x0000000a061a7219 */ /* 0x100fe20000001207 */
[----:B------:R-:W-:Y:S01]  /*0a80*/  IMAD R20, R19, R20, R8 ;  /* 0x0000001413147224 */ /* 0x000fe200078e0208 */
[----:B------:R-:W-:Y:S01]  /*0a90*/  SHF.R.U32.HI R6, RZ, R10, R7 ;  /* 0x0000000aff067219 */ /* 0x000fe20000011607 */
[----:B------:R-:W-:Y:S01]  /*0aa0*/  IMAD.MOV.U32 R19, RZ, RZ, 0x1 ;  /* 0x00000001ff137424 */ /* 0x000fe200078e00ff */
[----:B------:R-:W-:-:S03]  /*0ab0*/  IADD3 R9, P1, RZ, -R26, RZ ;  /* 0x8000001aff097210 */ /* 0x000fc60007f3e0ff */
[----:B------:R-:W1:Y:S02]  /*0ac0*/  LDC R12, c[0x0][0x618] ;  /* 0x00018600ff0c7b82 */ /* 0x000e640000000800 */
[----:B------:R-:W-:-:S04]  /*0ad0*/  IMAD.X R7, RZ, RZ, ~R6, P1 ;  /* 0x000000ffff077224 */ /* 0x000fc800008e0e06 */
[-C--:B------:R-:W-:Y:S02]  /*0ae0*/  IMAD R10, R7, R24.reuse, RZ ;  /* 0x00000018070a7224 */ /* 0x080fe400078e02ff */
[----:B------:R-:W2:Y:S01]  /*0af0*/  LDC R16, c[0x0][0x608] ;  /* 0x00018200ff107b82 */ /* 0x000ea20000000800 */
[----:B------:R-:W-:-:S04]  /*0b00*/  IMAD.WIDE.U32 R6, R9, R24, R2 ;  /* 0x0000001809067225 */ /* 0x000fc800078e0002 */
[----:B------:R-:W-:-:S03]  /*0b10*/  IMAD R9, R9, R25, R10 ;  /* 0x0000001909097224 */ /* 0x000fc600078e020a */
[----:B------:R-:W3:Y:S01]  /*0b20*/  LDC R18, c[0x0][0x658] ;  /* 0x00019600ff127b82 */ /* 0x000ee20000000800 */
[----:B------:R-:W-:Y:S01]  /*0b30*/  IMAD.IADD R7, R7, 0x1, R9 ;  /* 0x0000000107077824 */ /* 0x000fe200078e0209 */
[----:B0-----:R-:W-:Y:S01]  /*0b40*/  ISETP.NE.U32.AND P1, PT, R22, RZ, PT ;  /* 0x000000ff1600720c */ /* 0x001fe20003f25070 */
[----:B------:R-:W-:-:S03]  /*0b50*/  IMAD.MOV.U32 R9, RZ, RZ, -0x1 ;  /* 0xffffffffff097424 */ /* 0x000fc600078e00ff */
[----:B------:R-:W-:Y:S02]  /*0b60*/  ISETP.NE.AND.EX P1, PT, R23, RZ, PT, P1 ;  /* 0x000000ff1700720c */ /* 0x000fe40003f25310 */
[----:B------:R-:W0:Y:S01]  /*0b70*/  LDC R17, c[0x0][0x600] ;  /* 0x00018000ff117b82 */ /* 0x000e220000000800 */
[-CC-:B-1----:R-:W-:Y:S02]  /*0b80*/  SHF.R.U64 R14, R6, R12.reuse, R7.reuse ;  /* 0x0000000c060e7219 */ /* 0x182fe40000001207 */
[----:B------:R-:W-:-:S05]  /*0b90*/  SHF.R.U32.HI R7, RZ, R12, R7 ;  /* 0x0000000cff077219 */ /* 0x000fca0000011607 */
[----:B------:R-:W1:Y:S01]  /*0ba0*/  LDC R21, c[0x0][0x648] ;  /* 0x00019200ff157b82 */ /* 0x000e620000000800 */
[-CC-:B--2---:R-:W-:Y:S02]  /*0bb0*/  SHF.R.U64 R27, R14, R16.reuse, R7.reuse ;  /* 0x000000100e1b7219 */ /* 0x184fe40000001207 */
[----:B------:R-:W-:-:S05]  /*0bc0*/  SHF.R.U32.HI R7, RZ, R16, R7 ;  /* 0x00000010ff077219 */ /* 0x000fca0000011607 */
[----:B------:R-:W2:Y:S01]  /*0bd0*/  LDC R25, c[0x0][0x638] ;  /* 0x00018e00ff197b82 */ /* 0x000ea20000000800 */
[-C--:B---3--:R-:W-:Y:S02]  /*0be0*/  SHF.L.U32 R6, R9, R18.reuse, RZ ;  /* 0x0000001209067219 */ /* 0x088fe400000006ff */
[--C-:B------:R-:W-:Y:S02]  /*0bf0*/  SHF.R.U64 R16, R27, R18, R7.reuse ;  /* 0x000000121b107219 */ /* 0x100fe40000001207 */
[----:B------:R-:W-:Y:S02]  /*0c00*/  LOP3.LUT R10, RZ, R6, RZ, 0x33, !PT ;  /* 0x00000006ff0a7212 */ /* 0x000fe400078e33ff */
[----:B------:R-:W-:Y:S01]  /*0c10*/  SHF.R.U32.HI R7, RZ, R18, R7 ;  /* 0x00000012ff077219 */ /* 0x000fe20000011607 */
[----:B------:R-:W3:Y:S01]  /*0c20*/  LDC R24, c[0x0][0x610] ;  /* 0x00018400ff187b82 */ /* 0x000ee20000000800 */
[----:B------:R-:W-:Y:S01]  /*0c30*/  IMAD.MOV.U32 R6, RZ, RZ, R16 ;  /* 0x000000ffff067224 */ /* 0x000fe200078e0010 */
[----:B------:R-:W-:Y:S06]  /*0c40*/  @!P1 BRA `(.L_x_10) ;  /* 0x0000000000289947 */ /* 0x000fec0003800000 */
[----:B------:R-:W4:Y:S02]  /*0c50*/  LDC R13, c[0x0][0x64c] ;  /* 0x00019300ff0d7b82 */ /* 0x000f240000000800 */
[----:B----4-:R-:W-:-:S05]  /*0c60*/  IADD3 R13, P1, R16, R13, RZ ;  /* 0x0000000d100d7210 */ /* 0x010fca0007f3e0ff */
        /* <DEDUP_REMOVED lines=8> */
.L_x_10:
[----:B-1----:R-:W-:Y:S01]  /*0cf0*/  SHF.R.U64 R8, R6, R21, R7 ;  /* 0x0000001506087219 */ /* 0x002fe20000001207 */
[----:B0-----:R-:W-:Y:S01]  /*0d00*/  VIADD R9, R17, 0xffffffff ;  /* 0xffffffff11097836 */ /* 0x001fe20000000000 */
[----:B------:R-:W-:Y:S02]  /*0d10*/  SHF.L.U32 R6, R19, R18, RZ ;  /* 0x0000001213067219 */ /* 0x000fe400000006ff */
[----:B------:R-:W-:Y:S01]  /*0d20*/  LOP3.LUT R7, R27, R10, RZ, 0xc0, !PT ;  /* 0x0000000a1b077212 */ /* 0x000fe200078ec0ff */
[----:B------:R-:W-:Y:S01]  /*0d30*/  IMAD.MOV R10, RZ, RZ, -R8 ;  /* 0x000000ffff0a7224 */ /* 0x000fe200078e0a08 */
[----:B------:R-:W-:Y:S02]  /*0d40*/  SEL R11, R11, R20, !P3 ;  /* 0x000000140b0b7207 */ /* 0x000fe40005800000 */
[----:B------:R-:W-:Y:S01]  /*0d50*/  LOP3.LUT R9, R14, R9, RZ, 0xc0, !PT ;  /* 0x000000090e097212 */ /* 0x000fe200078ec0ff */
[----:B------:R-:W-:Y:S02]  /*0d60*/  IMAD R8, R6, R8, R7 ;  /* 0x0000000806087224 */ /* 0x000fe400078e0207 */
[----:B--2---:R-:W-:-:S02]  /*0d70*/  IMAD R6, R10, R25, R16 ;  /* 0x000000190a067224 */ /* 0x004fc400078e0210 */
[----:B---3--:R-:W-:Y:S02]  /*0d80*/  IMAD R11, R8, R24, R11 ;  /* 0x00000018080b7224 */ /* 0x008fe400078e020b */
[----:B------:R-:W-:Y:S02]  /*0d90*/  IMAD R6, R6, R17, R9 ;  /* 0x0000001106067224 */ /* 0x000fe400078e0209 */
[----:B------:R-:W-:-:S03]  /*0da0*/  IMAD.MOV.U32 R14, RZ, RZ, 0x1 ;  /* 0x00000001ff0e7424 */ /* 0x000fc600078e00ff */
[----:B------:R-:W-:Y:S02]  /*0db0*/  SEL R10, R6, R11, !P3 ;  /* 0x0000000b060a7207 */ /* 0x000fe40005800000 */
[----:B------:R-:W-:Y:S01]  /*0dc0*/  SEL R7, R11, R6, !P3 ;  /* 0x000000060b077207 */ /* 0x000fe20005800000 */
[----:B------:R-:W-:-:S07]  /*0dd0*/  IMAD.MOV.U32 R6, RZ, RZ, R26 ;  /* 0x000000ffff067224 */ /* 0x000fce00078e001a */
.L_x_8:
[----:B------:R-:W-:-:S08]  /*0de0*/  NOP ;  /* 0x0000000000007918 */ /* 0x000fd00000000000 */
[----:B------:R-:W0:Y:S02]  /*0df0*/  USETMAXREG.TRY_ALLOC.CTAPOOL UP0, 0xe8 ;  /* 0x000000e8000079c8 */ /* 0x000e240008000600 */
[----:B0-----:R-:W-:-:S13]  /*0e00*/  PLOP3.LUT P1, PT, PT, PT, UP0, 0x80, 0x0 ;  /* 0x000000000000781c */ /* 0x001fda0003f2f008 */
[----:B------:R-:W-:Y:S05]  /*0e10*/  @!P1 BRA `(.L_x_8) ;  /* 0xfffffffc00f09947 */ /* 0x000fea000383ffff */
[----:B------:R-:W-:Y:S01]  /*0e20*/  ULDC.64 UR4, c[0x0][0x598] ;  /* 0x0001660000047ab9 */ /* 0x000fe20000000a00 */
[----:B------:R-:W-:Y:S01]  /*0e30*/  ULDC.64 UR16, c[0x0][0x208] ;  /* 0x0000820000107ab9 */ /* 0x000fe20000000a00 */
[----:B------:R-:W-:-:S04]  /*0e40*/  ISETP.NE.U32.AND P1, PT, RZ, UR4, PT ;  /* 0x00000004ff007c0c */ /* 0x000fc8000bf25070 */
[----:B------:R-:W-:-:S13]  /*0e50*/  ISETP.NE.AND.EX P1, PT, RZ, UR5, PT, P1 ;  /* 0x00000005ff007c0c */ /* 0x000fda000bf25310 */
[----:B------:R-:W-:Y:S05]  /*0e60*/  @!P1 BRA `(.L_x_11) ;  /* 0x00000000001c9947 */ /* 0x000fea0003800000 */
[----:B------:R-:W0:Y:S02]  /*0e70*/  LDC.64 R8, c[0x0][0x598] ;  /* 0x00016600ff087b82 */ /* 0x000e240000000a00 */
[----:B0-----:R-:W2:Y:S02]  /*0e80*/  LDG.E.64 R8, desc[UR16][R8.64] ;  /* 0x0000001008087981 */ /* 0x001ea4000c1e1b00 */
[----:B--2---:R-:W-:-:S04]  /*0e90*/  ISETP.NE.U32.AND P1, PT, R8, RZ, PT ;  /* 0x000000ff0800720c */ /* 0x004fc80003f25070 */
[----:B------:R-:W-:-:S13]  /*0ea0*/  ISETP.NE.AND.EX P1, PT, R9, RZ, PT, P1 ;  /* 0x000000ff0900720c */ /* 0x000fda0003f25310 */
[----:B------:R-:W-:Y:S05]  /*0eb0*/  @!P1 BRA `(.L_x_11) ;  /* 0x0000000000089947 */ /* 0x000fea0003800000 */
[----:B------:R0:W5:Y:S01]  /*0ec0*/  LD.E R8, desc[UR16][R8.64] ;  /* 0x0000001008087980 */ /* 0x000162000c101900 */
[----:B------:R-:W-:Y:S05]  /*0ed0*/  BRA `(.L_x_12) ;  /* 0x0000000000207947 */ /* 0x000fea0003800000 */
.L_x_11:
[----:B------:R-:W-:Y:S02]  /*0ee0*/  ULDC.64 UR4, c[0x0][0x588] ;  /* 0x0001620000047ab9 */ /* 0x000fe40000000a00 */
[----:B------:R-:W-:-:S04]  /*0ef0*/  ISETP.NE.U32.AND P1, PT, RZ, UR4, PT ;  /* 0x00000004ff007c0c */ /* 0x000fc8000bf25070 */
[----:B------:R-:W-:-:S13]  /*0f00*/  ISETP.NE.AND.EX P1, PT, RZ, UR5, PT, P1 ;  /* 0x00000005ff007c0c */ /* 0x000fda000bf25310 */
[----:B------:R-:W-:Y:S05]  /*0f10*/  @!P1 BRA `(.L_x_13) ;  /* 0x00000000000c9947 */ /* 0x000fea0003800000 */
[----:B------:R-:W0:Y:S02]  /*0f20*/  LDC.64 R8, c[0x0][0x588] ;  /* 0x00016200ff087b82 */ /* 0x000e240000000a00 */
[----:B0-----:R1:W5:Y:S01]  /*0f30*/  LDG.E R8, desc[UR16][R8.64] ;  /* 0x0000001008087981 */ /* 0x001362000c1e1900 */
[----:B------:R-:W-:Y:S05]  /*0f40*/  BRA `(.L_x_12) ;  /* 0x0000000000047947 */ /* 0x000fea0003800000 */
.L_x_13:
[----:B------:R-:W2:Y:S02]  /*0f50*/  LDC R8, c[0x0][0x580] ;  /* 0x00016000ff087b82 */ /* 0x000ea40000000800 */
.L_x_12:
[----:B------:R-:W-:Y:S02]  /*0f60*/  ULDC.64 UR4, c[0x0][0x5a0] ;  /* 0x0001680000047ab9 */ /* 0x000fe40000000a00 */
[----:B------:R-:W-:-:S04]  /*0f70*/  ISETP.NE.U32.AND P1, PT, RZ, UR4, PT ;  /* 0x00000004ff007c0c */ /* 0x000fc8000bf25070 */
[----:B------:R-:W-:-:S13]  /*0f80*/  ISETP.NE.AND.EX P1, PT, RZ, UR5, PT, P1 ;  /* 0x00000005ff007c0c */ /* 0x000fda000bf25310 */
[----:B------:R-:W-:Y:S05]  /*0f90*/  @!P1 BRA `(.L_x_14) ;  /* 0x00000000001c9947 */ /* 0x000fea0003800000 */
[----:B------:R-:W3:Y:S02]  /*0fa0*/  LDC.64 R12, c[0x0][0x5a0] ;  /* 0x00016800ff0c7b82 */ /* 0x000ee40000000a00 */
[----:B---3--:R-:W3:Y:S02]  /*0fb0*/  LDG.E.64 R12, desc[UR16][R12.64] ;  /* 0x000000100c0c7981 */ /* 0x008ee4000c1e1b00 */
[----:B---3--:R-:W-:-:S04]  /*0fc0*/  ISETP.NE.U32.AND P1, PT, R12, RZ, PT ;  /* 0x000000ff0c00720c */ /* 0x008fc80003f25070 */
[----:B------:R-:W-:-:S13]  /*0fd0*/  ISETP.NE.AND.EX P1, PT, R13, RZ, PT, P1 ;  /* 0x000000ff0d00720c */ /* 0x000fda0003f25310 */
[----:B------:R-:W-:Y:S05]  /*0fe0*/  @!P1 BRA `(.L_x_14) ;  /* 0x0000000000089947 */ /* 0x000fea0003800000 */
[----:B01----:R0:W5:Y:S01]  /*0ff0*/  LD.E R9, desc[UR16][R12.64] ;  /* 0x000000100c097980 */ /* 0x003162000c101900 */
[----:B------:R-:W-:Y:S05]  /*1000*/  BRA `(.L_x_15) ;  /* 0x0000000000207947 */ /* 0x000fea0003800000 */
.L_x_14:
[----:B------:R-:W-:Y:S02]  /*1010*/  ULDC.64 UR4, c[0x0][0x590] ;  /* 0x0001640000047ab9 */ /* 0x000fe40000000a00 */
[----:B------:R-:W-:-:S04]  /*1020*/  ISETP.NE.U32.AND P1, PT, RZ, UR4, PT ;  /* 0x00000004ff007c0c */ /* 0x000fc8000bf25070 */
[----:B------:R-:W-:-:S13]  /*1030*/  ISETP.NE.AND.EX P1, PT, RZ, UR5, PT, P1 ;  /* 0x00000005ff007c0c */ /* 0x000fda000bf25310 */
[----:B------:R-:W-:Y:S05]  /*1040*/  @!P1 BRA `(.L_x_16) ;  /* 0x00000000000c9947 */ /* 0x000fea0003800000 */
[----:B------:R-:W0:Y:S02]  /*1050*/  LDC.64 R12, c[0x0][0x590] ;  /* 0x00016400ff0c7b82 */ /* 0x000e240000000a00 */
[----:B01----:R1:W5:Y:S01]  /*1060*/  LDG.E R9, desc[UR16][R12.64] ;  /* 0x000000100c097981 */ /* 0x003362000c1e1900 */
[----:B------:R-:W-:Y:S05]  /*1070*/  BRA `(.L_x_15) ;  /* 0x0000000000047947 */ /* 0x000fea0003800000 */
.L_x_16:
[----:B01----:R-:W3:Y:S02]  /*1080*/  LDC R9, c[0x0][0x584] ;  /* 0x00016100ff097b82 */ /* 0x003ee40000000800 */
.L_x_15:
[----:B------:R-:W-:-:S13]  /*1090*/  LOP3.LUT P1, RZ, R14, 0xff, RZ, 0xc0, !PT ;  /* 0x000000ff0eff7812 */ /* 0x000fda000782c0ff */
[----:B------:R-:W-:Y:S05]  /*10a0*/  @!P1 EXIT ;  /* 0x000000000000994d */ /* 0x000fea0003800000 */
[----:B------:R-:W-:Y:S01]  /*10b0*/  ULDC UR4, c[0x0][0x28c] ;  /* 0x0000a30000047ab9 */ /* 0x000fe20000000800 */
[----:B------:R-:W-:Y:S01]  /*10c0*/  LOP3.LUT R143, R4, 0x1, RZ, 0xfc, !PT ;  /* 0x00000001048f7812 */ /* 0x000fe200078efcff */
[----:B------:R-:W-:-:S04]  /*10d0*/  UIADD3 UR4, UR4, 0x7f, URZ ;  /* 0x0000007f04047890 */ /* 0x000fc8000fffe03f */
[----:B------:R-:W-:-:S04]  /*10e0*/  USHF.R.S32.HI UR5, URZ, 0x1f, UR4 ;  /* 0x0000001f3f057899 */ /* 0x000fc80008011404 */
[----:B------:R-:W-:-:S03]  /*10f0*/  ULEA.HI UR5, UR5, UR4, URZ, 0x7 ;  /* 0x0000000405057291 */ /* 0x000fc6000f8f383f */
[----:B------:R-:W-:Y:S01]  /*1100*/  UMOV UR4, URZ ;  /* 0x0000003f00047c82 */ /* 0x000fe20008000000 */
[----:B------:R-:W-:-:S03]  /*1110*/  USHF.R.S32.HI UR9, URZ, 0x7, UR5 ;  /* 0x000000073f097899 */ /* 0x000fc60008011405 */
[----:B------:R-:W-:-:S09]  /*1120*/  UMOV UR5, URZ ;  /* 0x0000003f00057c82 */ /* 0x000fd20008000000 */
.L_x_171:
[----:B------:R-:W-:Y:S01]  /*1130*/  LOP3.LUT R11, R0, 0x80, RZ, 0xc0, !PT ;  /* 0x00000080000b7812 */ /* 0x000fe200078ec0ff */
[----:B------:R-:W4:Y:S01]  /*1140*/  S2UR UR13, SR_CgaCtaId ;  /* 0x00000000000d79c3 */ /* 0x000f220000008800 */
[----:B------:R-:W-:Y:S01]  /*1150*/  UMOV UR12, 0x400 ;  /* 0x00000400000c7882 */ /* 0x000fe20000000000 */
[----:B------:R-:W-:Y:S01]  /*1160*/  UMOV UR6, URZ ;  /* 0x0000003f00067c82 */ /* 0x000fe20008000000 */
[----:B------:R-:W-:Y:S01]  /*1170*/  SHF.R.U32.HI R11, RZ, 0x7, R11 ;  /* 0x00000007ff0b7819 */ /* 0x000fe2000001160b */
[----:B------:R-:W-:Y:S01]  /*1180*/  UMOV UR7, URZ ;  /* 0x0000003f00077c82 */ /* 0x000fe20008000000 */
[----:B------:R-:W-:Y:S01]  /*1190*/  UMOV UR18, UR5 ;  /* 0x0000000500127c82 */ /* 0x000fe20008000000 */
[----:B------:R-:W-:Y:S02]  /*11a0*/  CS2R R16, SRZ ;  /* 0x0000000000107805 */ /* 0x000fe4000001ff00 */
[----:B------:R-:W-:Y:S01]  /*11b0*/  CS2R R14, SRZ ;  /* 0x00000000000e7805 */ /* 0x000fe2000001ff00 */
[----:B01----:R-:W0:Y:S01]  /*11c0*/  LDC R12, c[0x0][0x28c] ;  /* 0x0000a300ff0c7b82 */ /* 0x003e220000000800 */
[----:B------:R-:W1:Y:S01]  /*11d0*/  SHFL.IDX PT, R11, R11, RZ, 0x1f ;  /* 0x00001fff0b0b7589 */ /* 0x000e6200000e0000 */
[----:B------:R-:W-:-:S02]  /*11e0*/  CS2R R18, SRZ ;  /* 0x0000000000127805 */ /* 0x000fc4000001ff00 */
[----:B------:R-:W-:Y:S02]  /*11f0*/  CS2R R20, SRZ ;  /* 0x0000000000147805 */ /* 0x000fe4000001ff00 */
[----:B------:R-:W-:Y:S02]  /*1200*/  CS2R R22, SRZ ;  /* 0x0000000000167805 */ /* 0x000fe4000001ff00 */
[----:B------:R-:W-:Y:S02]  /*1210*/  CS2R R88, SRZ ;  /* 0x0000000000587805 */ /* 0x000fe4000001ff00 */
[----:B------:R-:W-:Y:S02]  /*1220*/  CS2R R90, SRZ ;  /* 0x00000000005a7805 */ /* 0x000fe4000001ff00 */
[----:B------:R-:W-:Y:S02]  /*1230*/  CS2R R92, SRZ ;  /* 0x00000000005c7805 */ /* 0x000fe4000001ff00 */
        /* <DEDUP_REMOVED lines=16> */
[----:B0-----:R-:W-:Y:S02]  /*1340*/  ISETP.GE.AND P1, PT, R12, 0x1, PT ;  /* 0x000000010c00780c */ /* 0x001fe40003f26270 */
[----:B------:R-:W-:Y:S02]  /*1350*/  CS2R R126, SRZ ;  /* 0x00000000007e7805 */ /* 0x000fe4000001ff00 */
[----:B-1----:R-:W-:-:S02]  /*1360*/  R2UR UR8, R11 ;  /* 0x000000000b0872ca */ /* 0x002fc400000e0000 */
[----:B------:R-:W-:Y:S02]  /*1370*/  CS2R R128, SRZ ;  /* 0x0000000000807805 */ /* 0x000fe4000001ff00 */
[----:B------:R-:W-:Y:S02]  /*1380*/  CS2R R130, SRZ ;  /* 0x0000000000827805 */ /* 0x000fe4000001ff00 */
[----:B------:R-:W-:Y:S02]  /*1390*/  CS2R R132, SRZ ;  /* 0x0000000000847805 */ /* 0x000fe4000001ff00 */
[----:B------:R-:W-:Y:S02]  /*13a0*/  CS2R R134, SRZ ;  /* 0x0000000000867805 */ /* 0x000fe4000001ff00 */
[----:B------:R-:W-:Y:S02]  /*13b0*/  CS2R R136, SRZ ;  /* 0x0000000000887805 */ /* 0x000fe4000001ff00 */
[----:B------:R-:W-:-:S02]  /*13c0*/  CS2R R138, SRZ ;  /* 0x00000000008a7805 */ /* 0x000fc4000001ff00 */
[----:B------:R-:W-:Y:S01]  /*13d0*/  CS2R R140, SRZ ;  /* 0x00000000008c7805 */ /* 0x000fe2000001ff00 */
[----:B------:R-:W-:Y:S01]  /*13e0*/  IMAD.U32 R144, RZ, RZ, UR4 ;  /* 0x00000004ff907e24 */ /* 0x000fe2000f8e00ff */
[----:B--23--:R-:W-:Y:S02]  /*13f0*/  CS2R R24, SRZ ;  /* 0x0000000000187805 */ /* 0x00cfe4000001ff00 */
[----:B------:R-:W-:Y:S02]  /*1400*/  CS2R R26, SRZ ;  /* 0x00000000001a7805 */ /* 0x000fe4000001ff00 */
[----:B------:R-:W-:Y:S02]  /*1410*/  CS2R R28, SRZ ;  /* 0x00000000001c7805 */ /* 0x000fe4000001ff00 */
[----:B------:R-:W-:Y:S01]  /*1420*/  CS2R R30, SRZ ;  /* 0x00000000001e7805 */ /* 0x000fe2000001ff00 */
[----:B------:R-:W-:Y:S01]  /*1430*/  ULEA.HI UR10, UR8, UR8, URZ, 0x1 ;  /* 0x00000008080a7291 */ /* 0x000fe2000f8f083f */
[----:B------:R-:W-:-:S02]  /*1440*/  CS2R R32, SRZ ;  /* 0x0000000000207805 */ /* 0x000fc4000001ff00 */
[----:B------:R-:W-:Y:S02]  /*1450*/  CS2R R34, SRZ ;  /* 0x0000000000227805 */ /* 0x000fe4000001ff00 */
[----:B------:R-:W-:Y:S01]  /*1460*/  CS2R R36, SRZ ;  /* 0x0000000000247805 */ /* 0x000fe2000001ff00 */
[----:B------:R-:W-:Y:S01]  /*1470*/  ULOP3.LUT UR11, UR10, 0x7fffe, URZ, 0xc0, !UPT ;  /* 0x0007fffe0a0b7892 */ /* 0x000fe2000f8ec03f */
[----:B------:R-:W-:Y:S01]  /*1480*/  CS2R R38, SRZ ;  /* 0x0000000000267805 */ /* 0x000fe2000001ff00 */
[----:B----4-:R-:W-:Y:S01]  /*1490*/  ULEA UR10, UR13, UR12, 0x18 ;  /* 0x0000000c0d0a7291 */ /* 0x010fe2000f8ec03f */
[----:B------:R-:W-:Y:S01]  /*14a0*/  CS2R R40, SRZ ;  /* 0x0000000000287805 */ /* 0x000fe2000001ff00 */
[----:B------:R-:W-:Y:S01]  /*14b0*/  UIADD3 UR11, UR8, -UR11, URZ ;  /* 0x8000000b080b7290 */ /* 0x000fe2000fffe03f */
[----:B------:R-:W-:Y:S02]  /*14c0*/  CS2R R42, SRZ ;  /* 0x00000000002a7805 */ /* 0x000fe4000001ff00 */
[----:B------:R-:W-:Y:S01]  /*14d0*/  CS2R R44, SRZ ;  /* 0x00000000002c7805 */ /* 0x000fe2000001ff00 */
[----:B------:R-:W-:Y:S01]  /*14e0*/  UMOV UR8, URZ ;  /* 0x0000003f00087c82 */ /* 0x000fe20008000000 */
[----:B------:R-:W-:Y:S01]  /*14f0*/  ULEA UR11, UR11, UR10, 0xd ;  /* 0x0000000a0b0b7291 */ /* 0x000fe2000f8e683f */
[----:B------:R-:W-:-:S02]  /*1500*/  CS2R R46, SRZ ;  /* 0x00000000002e7805 */ /* 0x000fc4000001ff00 */
[----:B------:R-:W-:Y:S02]  /*1510*/  CS2R R48, SRZ ;  /* 0x0000000000307805 */ /* 0x000fe4000001ff00 */
[----:B------:R-:W-:Y:S01]  /*1520*/  CS2R R50, SRZ ;  /* 0x0000000000327805 */ /* 0x000fe2000001ff00 */
[----:B------:R-:W-:Y:S01]  /*1530*/  UIADD3 UR11, UR11, 0x100, URZ ;  /* 0x000001000b0b7890 */ /* 0x000fe2000fffe03f */
[----:B------:R-:W-:Y:S02]  /*1540*/  CS2R R52, SRZ ;  /* 0x0000000000347805 */ /* 0x000fe4000001ff00 */
[----:B------:R-:W-:Y:S02]  /*1550*/  CS2R R54, SRZ ;  /* 0x0000000000367805 */ /* 0x000fe4000001ff00 */
[----:B------:R-:W-:Y:S01]  /*1560*/  CS2R R56, SRZ ;  /* 0x0000000000387805 */ /* 0x000fe2000001ff00 */
[----:B------:R-:W-:Y:S01]  /*1570*/  USHF.R.U32.HI UR11, URZ, 0x4, UR11 ;  /* 0x000000043f0b7899 */ /* 0x000fe2000801160b */
[----:B------:R-:W-:-:S02]  /*1580*/  CS2R R58, SRZ ;  /* 0x00000000003a7805 */ /* 0x000fc4000001ff00 */
[----:B------:R-:W-:Y:S02]  /*1590*/  CS2R R60, SRZ ;  /* 0x00000000003c7805 */ /* 0x000fe4000001ff00 */
[----:B------:R-:W-:Y:S01]  /*15a0*/  CS2R R62, SRZ ;  /* 0x00000000003e7805 */ /* 0x000fe2000001ff00 */
[----:B------:R-:W-:Y:S01]  /*15b0*/  ULOP3.LUT UR11, UR11, 0x3fff, URZ, 0xc0, !UPT ;  /* 0x00003fff0b0b7892 */ /* 0x000fe2000f8ec03f */
        /* <DEDUP_REMOVED lines=11> */
[----:B------:R-:W-:Y:S01]  /*1670*/  CS2R R86, SRZ ;  /* 0x0000000000567805 */ /* 0x000fe2000001ff00 */
[----:B------:R-:W-:Y:S06]  /*1680*/  @!P1 BRA `(.L_x_17) ;  /* 0x00000008005c9947 */ /* 0x000fec0003800000 */
[----:B------:R-:W-:-:S13]  /*1690*/  ISETP.NE.AND P2, PT, R143, 0x3, PT ;  /* 0x000000038f00780c */ /* 0x000fda0003f45270 */
[----:B------:R-:W-:Y:S05]  /*16a0*/  @!P2 BRA `(.L_x_18) ;  /* 0x000000000004a947 */ /* 0x000fea0003800000 */
[----:B------:R-:W-:Y:S01]  /*16b0*/  BPT.TRAP 0x1 ;  /* 0x000000040000795c */ /* 0x000fe20000300000 */
.L_x_18:
[----:B------:R-:W-:Y:S01]  /*16c0*/  ULEA UR6, UR5, UR10, 0x3 ;  /* 0x0000000a05067291 */ /* 0x000fe2000f8e183f */
[----:B------:R-:W-:-:S05]  /*16d0*/  IMAD.U32 R11, RZ, RZ, UR4 ;  /* 0x00000004ff0b7e24 */ /* 0x000fca000f8e00ff */
[----:B------:R-:W-:-:S04]  /*16e0*/  SHF.L.U32 R11, R11, 0x1f, RZ ;  /* 0x0000001f0b0b7819 */ /* 0x000fc800000006ff */
[----:B------:R0:W1:Y:S01]  /*16f0*/  SYNCS.PHASECHK.TRANS64.TRYWAIT P1, [UR6], R11 ;  /* 0x0000000bff0075a7 */ /* 0x0000620008020146 */
[----:B------:R-:W-:Y:S05]  /*1700*/  @!P2 BRA `(.L_x_19) ;  /* 0x000000000004a947 */ /* 0x000fea0003800000 */
[----:B------:R-:W-:Y:S01]  /*1710*/  BPT.TRAP 0x1 ;  /* 0x000000040000795c */ /* 0x000fe20000300000 */
.L_x_19:
[----:B-1----:R-:W-:Y:S05]  /*1720*/  @P1 BRA `(.L_x_20) ;  /* 0x0000000000081947 */ /* 0x002fea0003800000 */
[----:B------:R-:W1:Y:S02]  /*1730*/  SYNCS.PHASECHK.TRANS64.TRYWAIT P1, [UR6], R11 ;  /* 0x0000000bff0075a7 */ /* 0x000e640008020146 */
[----:B-1----:R-:W-:Y:S05]  /*1740*/  @!P1 BRA `(.L_x_21) ;  /* 0x0000007c00189947 */ /* 0x002fea0003800000 */
.L_x_20:
[----:B------:R-:W-:Y:S01]  /*1750*/  UIADD3 UR6, UR10, 0xc100, URZ ;  /* 0x0000c1000a067890 */ /* 0x000fe2000fffe03f */
[----:B------:R-:W-:Y:S01]  /*1760*/  WARPGROUP.ARRIVE ;  /* 0x00000000000079c5 */ /* 0x000fe20000000000 */
[----:B------:R-:W-:Y:S01]  /*1770*/  ULOP3.LUT UR8, UR11, 0x10000, URZ, 0xfc, !UPT ;  /* 0x000100000b087892 */ /* 0x000fe2000f8efc3f */
[----:B------:R-:W-:Y:S01]  /*1780*/  CS2R R16, SRZ ;  /* 0x0000000000107805 */ /* 0x000fe2000001ff00 */
[----:B------:R-:W-:Y:S01]  /*1790*/  USHF.R.U32.HI UR6, URZ, 0x4, UR6 ;  /* 0x000000043f067899 */ /* 0x000fe20008011606 */
[----:B------:R-:W-:Y:S01]  /*17a0*/  CS2R R14, SRZ ;  /* 0x00000000000e7805 */ /* 0x000fe2000001ff00 */
[----:B------:R-:W-:Y:S01]  /*17b0*/  UMOV UR13, 0x40000040 ;  /* 0x40000040000d7882 */ /* 0x000fe20000000000 */
[----:B------:R-:W-:Y:S01]  /*17c0*/  UMOV UR15, 0x40000040 ;  /* 0x40000040000f7882 */ /* 0x000fe20000000000 */
[----:B------:R-:W-:Y:S01]  /*17d0*/  ULOP3.LUT UR6, UR6, 0x3fff, URZ, 0xc0, !UPT ;  /* 0x00003fff06067892 */ /* 0x000fe2000f8ec03f */
[----:B------:R-:W-:Y:S02]  /*17e0*/  CS2R R18, SRZ ;  /* 0x0000000000127805 */ /* 0x000fe4000001ff00 */
[----:B------:R-:W-:-:S02]  /*17f0*/  CS2R R20, SRZ ;  /* 0x0000000000147805 */ /* 0x000fc4000001ff00 */
[----:B------:R-:W-:Y:S01]  /*1800*/  CS2R R22, SRZ ;  /* 0x0000000000167805 */ /* 0x000fe2000001ff00 */
[----:B------:R-:W-:Y:S01]  /*1810*/  ULOP3.LUT UR7, UR6, 0x10000, URZ, 0xfc, !UPT ;  /* 0x0001000006077892 */ /* 0x000fe2000f8efc3f */
[----:B------:R-:W-:Y:S01]  /*1820*/  CS2R R88, SRZ ;  /* 0x0000000000587805 */ /* 0x000fe2000001ff00 */
[----:B------:R-:W-:Y:S01]  /*1830*/  ULEA UR6, UR5, UR8, 0xa ;  /* 0x0000000805067291 */ /* 0x000fe2000f8e503f */
[----:B------:R-:W-:Y:S01]  /*1840*/  CS2R R90, SRZ ;  /* 0x00000000005a7805 */ /* 0x000fe2000001ff00 */
[----:B------:R-:W-:Y:S01]  /*1850*/  ULEA UR7, UR5, UR7, 0xa ;  /* 0x0000000705077291 */ /* 0x000fe2000f8e503f */
[----:B------:R-:W-:Y:S02]  /*1860*/  CS2R R92, SRZ ;  /* 0x00000000005c7805 */ /* 0x000fe4000001ff00 */
[----:B------:R-:W-:Y:S02]  /*1870*/  CS2R R94, SRZ ;  /* 0x00000000005e7805 */ /* 0x000fe4000001ff00 */
[----:B------:R-:W-:-:S02]  /*1880*/  CS2R R96, SRZ ;  /* 0x0000000000607805 */ /* 0x000fc4000001ff00 */
[----:B------:R-:W-:Y:S01]  /*1890*/  CS2R R98, SRZ ;  /* 0x0000000000627805 */ /* 0x000fe2000001ff00 */
[----:B------:R-:W-:Y:S01]  /*18a0*/  UMOV UR12, UR6 ;  /* 0x00000006000c7c82 */ /* 0x000fe20008000000 */
[----:B------:R-:W-:Y:S01]  /*18b0*/  CS2R R100, SRZ ;  /* 0x0000000000647805 */ /* 0x000fe2000001ff00 */
[----:B------:R-:W-:Y:S01]  /*18c0*/  UMOV UR14, UR7 ;  /* 0x00000007000e7c82 */ /* 0x000fe20008000000 */
[----:B------:R-:W-:Y:S01]  /*18d0*/  CS2R R102, SRZ ;  /* 0x0000000000667805 */ /* 0x000fe2000001ff00 */
[----:B------:R-:W-:Y:S01]  /*18e0*/  QGMMA.64x128x32.F32.E4M3.E4M3 R24, gdesc[UR12], RZ, !UPT ;  /* 0x01e000000c1879f3 */ /* 0x000fe2000c7008ff */
[----:B------:R-:W-:Y:S01]  /*18f0*/  UIADD3 UR12, UR6, 0x2, URZ ;  /* 0x00000002060c7890 */ /* 0x000fe2000fffe03f */
[----:B------:R-:W-:Y:S01]  /*1900*/  CS2R R104, SRZ ;  /* 0x0000000000687805 */ /* 0x000fe2000001ff00 */
[----:B------:R-:W-:Y:S01]  /*1910*/  UIADD3 UR14, UR7, 0x2, URZ ;  /* 0x00000002070e7890 */ /* 0x000fe2000fffe03f */
[----:B------:R-:W-:Y:S01]  /*1920*/  CS2R R106, SRZ ;  /* 0x00000000006a7805 */ /* 0x000fe2000001ff00 */
[----:B------:R-:W-:Y:S01]  /*1930*/  UMOV UR13, 0x40000040 ;  /* 0x40000040000d7882 */ /* 0x000fe20000000000 */
[----:B------:R-:W-:Y:S01]  /*1940*/  UMOV UR15, 0x40000040 ;  /* 0x40000040000f7882 */ /* 0x000fe20000000000 */
        /* <DEDUP_REMOVED lines=16> */
[----:B------:R-:W-:Y:S01]  /*1a50*/  CS2R R140, SRZ ;  /* 0x00000000008c7805 */ /* 0x000fe2000001ff00 */
[----:B------:R-:W-:Y:S01]  /*1a60*/  QGMMA.64x128x32.F32.E4M3.E4M3 R24, gdesc[UR12], R24 ;  /* 0x01e000000c1879f3 */ /* 0x000fe20008700818 */
[----:B------:R-:W-:Y:S02]  /*1a70*/  UIADD3 UR12, UR6, 0x4, URZ ;  /* 0x00000004060c7890 */ /* 0x000fe4000fffe03f */
[----:B------:R-:W-:Y:S01]  /*1a80*/  UIADD3 UR14, UR7, 0x4, URZ ;  /* 0x00000004070e7890 */ /* 0x000fe2000fffe03f */
[----:B------:R-:W-:Y:S01]  /*1a90*/  UMOV UR13, 0x40000040 ;  /* 0x40000040000d7882 */ /* 0x000fe20000000000 */
[----:B------:R-:W-:-:S07]  /*1aa0*/  UMOV UR15, 0x40000040 ;  /* 0x40000040000f7882 */ /* 0x000fce0000000000 */
[----:B------:R-:W-:Y:S01]  /*1ab0*/  QGMMA.64x128x32.F32.E4M3.E4M3 R24, gdesc[UR12], R24 ;  /* 0x01e000000c1879f3 */ /* 0x000fe20008700818 */
[----:B------:R-:W-:Y:S02]  /*1ac0*/  UIADD3 UR14, UR7, 0x6, URZ ;  /* 0x00000006070e7890 */ /* 0x000fe4000fffe03f */
[----:B------:R-:W-:Y:S01]  /*1ad0*/  UIADD3 UR12, UR6, 0x6, URZ ;  /* 0x00000006060c7890 */ /* 0x000fe2000fffe03f */
[----:B------:R-:W-:Y:S01]  /*1ae0*/  ULDC UR7, c[0x0][0x50c] ;  /* 0x0001430000077ab9 */ /* 0x000fe20000000800 */
[----:B------:R-:W-:Y:S01]  /*1af0*/  UMOV UR13, 0x40000040 ;  /* 0x40000040000d7882 */ /* 0x000fe20000000000 */
[----:B------:R-:W-:Y:S01]  /*1b00*/  UISETP.NE.AND UP0, UPT, UR7, 0x4, UPT ;  /* 0x000000040700788c */ /* 0x000fe2000bf05270 */
[----:B------:R-:W-:Y:S01]  /*1b10*/  UMOV UR15, 0x40000040 ;  /* 0x40000040000f7882 */ /* 0x000fe20000000000 */
[----:B------:R-:W-:Y:S02]  /*1b20*/  UMOV UR6, 0x4 ;  /* 0x0000000400067882 */ /* 0x000fe40000000000 */
[----:B------:R-:W-:-:S06]  /*1b30*/  USEL UR7, URZ, 0x1, UP0 ;  /* 0x000000013f077887 */ /* 0x000fcc0008000000 */
[----:B------:R-:W-:Y:S01]  /*1b40*/  ISETP.NE.AND P1, PT, RZ, UR7, PT ;  /* 0x00000007ff007c0c */ /* 0x000fe2000bf25270 */
[----:B------:R-:W-:-:S12]  /*1b50*/  QGMMA.64x128x32.F32.E4M3.E4M3 R24, gdesc[UR12], R24, gsb0 ;  /* 0x01e000000c1879f3 */ /* 0x000fd80008000818 */
[----:B------:R-:W-:Y:S05]  /*1b60*/  @!P1 BRA `(.L_x_22) ;  /* 0x0000000400089947 */ /* 0x000fea0003800000 */
[----:B------:R-:W-:Y:S02]  /*1b70*/  WARPGROUP.DEPBAR.LE gsb0, 0x0 ;  /* 0x00008000000079c5 */ /* 0x000fe40000010000 */
[----:B------:R-:W-:-:S01]  /*1b80*/  FADD R141, RZ, R24 ;  /* 0x00000018ff8d7221 */ /* 0x000fc20000000000 */
[----:B------:R-:W-:Y:S01]  /*1b90*/  FADD R140, RZ, R25 ;  /* 0x00000019ff8c7221 */ /* 0x000fe20000000000 */
        /* <DEDUP_REMOVED lines=62> */
[----:B------:R-:W-:-:S06]  /*1f80*/  UMOV UR6, URZ ;  /* 0x0000003f00067c82 */ /* 0x000fcc0008000000 */
.L_x_22:
[----:B------:R-:W-:-:S04]  /*1f90*/  UIADD3 UR18, UR5, 0x1, URZ ;  /* 0x0000000105127890 */ /* 0x000fc8000fffe03f */
[----:B------:R-:W-:-:S04]  /*1fa0*/  UISETP.NE.AND UP0, UPT, UR18, 0x3, UPT ;  /* 0x000000031200788c */ /* 0x000fc8000bf05270 */
[----:B------:R-:W-:Y:S02]  /*1fb0*/  USEL UR8, URZ, 0x1, UP0 ;  /* 0x000000013f087887 */ /* 0x000fe40008000000 */
[----:B------:R-:W-:Y:S02]  /*1fc0*/  USEL UR18, UR18, URZ, UP0 ;  /* 0x0000003f12127287 */ /* 0x000fe40008000000 */
[----:B------:R-:W-:-:S06]  /*1fd0*/  ULOP3.LUT UR8, UR4, UR8, URZ, 0x3c, !UPT ;  /* 0x0000000804087292 */ /* 0x000fcc000f8e3c3f */
[----:B------:R-:W-:Y:S01]  /*1fe0*/  IMAD.U32 R144, RZ, RZ, UR8 ;  /* 0x00000008ff907e24 */ /* 0x000fe2000f8e00ff */
[----:B------:R-:W-:-:S06]  /*1ff0*/  UMOV UR8, 0x1 ;  /* 0x0000000100087882 */ /* 0x000fcc0000000000 */
.L_x_17:
[----:B------:R-:W-:-:S04]  /*2000*/  UISETP.LT.AND UP0, UPT, UR9, 0x1, UPT ;  /* 0x000000010900788c */ /* 0x000fc8000bf01270 */
[----:B------:R-:W-:-:S04]  /*2010*/  USEL UR12, UR9, 0x1, UP0 ;  /* 0x00000001090c7887 */ /* 0x000fc80008000000 */
[----:B------:R-:W-:-:S04]  /*2020*/  UIADD3 UR12, UR9, -UR12, URZ ;  /* 0x8000000c090c7290 */ /* 0x000fc8000fffe03f */
[----:B------:R-:W-:-:S06]  /*2030*/  UISETP.GE.AND UP0, UPT, UR12, 0x1, UPT ;  /* 0x000000010c00788c */ /* 0x000fcc000bf06270 */
[----:B------:R-:W-:-:S13]  /*2040*/  PLOP3.LUT P1, PT, PT, PT, UP0, 0x80, 0x0 ;  /* 0x000000000000781c */ /* 0x000fda0003f2f008 */
[----:B------:R-:W-:Y:S05]  /*2050*/  @!P1 BRA `(.L_x_23) ;  /* 0x0000000800349947 */ /* 0x000fea0003800000 */
[----:B01----:R-:W-:Y:S01]  /*2060*/  IMAD.U32 R11, RZ, RZ, UR12 ;  /* 0x0000000cff0b7e24 */ /* 0x003fe2000f8e00ff */
[----:B------:R-:W-:Y:S01]  /*2070*/  ULDC UR19, c[0x0][0x50c] ;  /* 0x0001430000137ab9 */ /* 0x000fe20000000800 */
[----:B------:R-:W-:-:S07]  /*2080*/  IMAD.U32 R12, RZ, RZ, UR5 ;  /* 0x00000005ff0c7e24 */ /* 0x000fce000f8e00ff */
.L_x_31:
[----:B------:R-:W-:-:S13]  /*2090*/  ISETP.NE.AND P2, PT, R143, 0x3, PT ;  /* 0x000000038f00780c */ /* 0x000fda0003f45270 */
[----:B0-----:R-:W-:Y:S05]  /*20a0*/  @!P2 BRA `(.L_x_24) ;  /* 0x000000000004a947 */ /* 0x001fea0003800000 */
[----:B------:R-:W-:Y:S01]  /*20b0*/  BPT.TRAP 0x1 ;  /* 0x000000040000795c */ /* 0x000fe20000300000 */
.L_x_24:
[----:B------:R-:W0:Y:S01]  /*20c0*/  S2UR UR12, SR_CgaCtaId ;  /* 0x00000000000c79c3 */ /* 0x000e220000008800 */
[----:B------:R-:W-:Y:S01]  /*20d0*/  UMOV UR10, 0x400 ;  /* 0x00000400000a7882 */ /* 0x000fe20000000000 */
[----:B------:R-:W-:Y:S01]  /*20e0*/  SHF.L.U32 R13, R144, 0x1f, RZ ;  /* 0x0000001f900d7819 */ /* 0x000fe200000006ff */
[----:B0-----:R-:W-:-:S04]  /*20f0*/  ULEA UR10, UR12, UR10, 0x18 ;  /* 0x0000000a0c0a7291 */ /* 0x001fc8000f8ec03f */
[----:B------:R-:W-:-:S09]  /*2100*/  ULEA UR12, UR18, UR10, 0x3 ;  /* 0x0000000a120c7291 */ /* 0x000fd2000f8e183f */
[----:B------:R0:W1:Y:S01]  /*2110*/  SYNCS.PHASECHK.TRANS64.TRYWAIT P1, [UR12], R13 ;  /* 0x0000000dff0075a7 */ /* 0x000062000802014c */
[----:B------:R-:W-:Y:S05]  /*2120*/  @!P2 BRA `(.L_x_25) ;  /* 0x000000000004a947 */ /* 0x000fea0003800000 */
[----:B------:R-:W-:Y:S01]  /*2130*/  BPT.TRAP 0x1 ;  /* 0x000000040000795c */ /* 0x000fe20000300000 */
.L_x_25:
[----:B-1----:R-:W-:Y:S05]  /*2140*/  @P1 BRA `(.L_x_26) ;  /* 0x0000000000081947 */ /* 0x002fea0003800000 */
[----:B------:R-:W1:Y:S02]  /*2150*/  SYNCS.PHASECHK.TRANS64.TRYWAIT P1, [UR12], R13 ;  /* 0x0000000dff0075a7 */ /* 0x000e64000802014c */
[----:B-1----:R-:W-:Y:S05]  /*2160*/  @!P1 BRA `(.L_x_27) ;  /* 0x0000007000a89947 */ /* 0x002fea0003800000 */
.L_x_26:
[----:B------:R-:W-:Y:S01]  /*2170*/  UIADD3 UR12, UR10, 0xc100, URZ ;  /* 0x0000c1000a0c7890 */ /* 0x000fe2000fffe03f */
[----:B------:R-:W-:Y:S01]  /*2180*/  WARPGROUP.ARRIVE ;  /* 0x00000000000079c5 */ /* 0x000fe20000000000 */
[----:B------:R-:W-:Y:S02]  /*2190*/  UISETP.NE.AND UP0, UPT, UR7, URZ, UPT ;  /* 0x0000003f0700728c */ /* 0x000fe4000bf05270 */
[----:B------:R-:W-:Y:S02]  /*21a0*/  USHF.R.U32.HI UR12, URZ, 0x4, UR12 ;  /* 0x000000043f0c7899 */ /* 0x000fe4000801160c */
[----:B------:R-:W-:Y:S02]  /*21b0*/  USEL UR8, UR8, URZ, !UP0 ;  /* 0x0000003f08087287 */ /* 0x000fe4000c000000 */
[----:B------:R-:W-:Y:S02]  /*21c0*/  ULOP3.LUT UR12, UR12, 0x3fff, URZ, 0xc0, !UPT ;  /* 0x00003fff0c0c7892 */ /* 0x000fe4000f8ec03f */
[----:B------:R-:W-:-:S02]  /*21d0*/  UISETP.NE.U32.AND UP0, UPT, UR8, URZ, UPT ;  /* 0x0000003f0800728c */ /* 0x000fc4000bf05070 */
[----:B------:R-:W-:Y:S02]  /*21e0*/  ULOP3.LUT UR7, UR11, 0x10000, URZ, 0xfc, !UPT ;  /* 0x000100000b077892 */ /* 0x000fe4000f8efc3f */
[----:B------:R-:W-:Y:S02]  /*21f0*/  ULOP3.LUT UR8, UR12, 0x10000, URZ, 0xfc, !UPT ;  /* 0x000100000c087892 */ /* 0x000fe4000f8efc3f */
[----:B------:R-:W-:Y:S02]  /*2200*/  ULEA UR7, UR18, UR7, 0xa ;  /* 0x0000000712077291 */ /* 0x000fe4000f8e503f */
[----:B------:R-:W-:Y:S01]  /*2210*/  ULEA UR8, UR18, UR8, 0xa ;  /* 0x0000000812087291 */ /* 0x000fe2000f8e503f */
[----:B------:R-:W-:Y:S01]  /*2220*/  UMOV UR13, 0x40000040 ;  /* 0x40000040000d7882 */ /* 0x000fe20000000000 */
[----:B------:R-:W-:Y:S01]  /*2230*/  UMOV UR15, 0x40000040 ;  /* 0x40000040000f7882 */ /* 0x000fe20000000000 */
[----:B------:R-:W-:Y:S02]  /*2240*/  UIADD3 UR6, UR6, 0x4, URZ ;  /* 0x0000000406067890 */ /* 0x000fe4000fffe03f */
[----:B------:R-:W-:-:S02]  /*2250*/  UMOV UR12, UR7 ;  /* 0x00000007000c7c82 */ /* 0x000fc40008000000 */
[----:B------:R-:W-:Y:S02]  /*2260*/  UMOV UR14, UR8 ;  /* 0x00000008000e7c82 */ /* 0x000fe40008000000 */
[----:B------:R-:W-:Y:S01]  /*2270*/  QGMMA.64x128x32.F32.E4M3.E4M3 R24, gdesc[UR12], R24, UP0 ;  /* 0x01e000000c1879f3 */ /* 0x000fe2000bf00818 */
[----:B------:R-:W-:Y:S02]  /*2280*/  UIADD3 UR12, UR7, 0x2, URZ ;  /* 0x00000002070c7890 */ /* 0x000fe4000fffe03f */
[----:B------:R-:W-:Y:S01]  /*2290*/  UIADD3 UR14, UR8, 0x2, URZ ;  /* 0x00000002080e7890 */ /* 0x000fe2000fffe03f */
[----:B------:R-:W-:Y:S01]  /*22a0*/  UMOV UR13, 0x40000040 ;  /* 0x40000040000d7882 */ /* 0x000fe20000000000 */
[----:B------:R-:W-:Y:S01]  /*22b0*/  UMOV UR15, 0x40000040 ;  /* 0x40000040000f7882 */ /* 0x000fe20000000000 */
[----:B------:R-:W-:-:S06]  /*22c0*/  UISETP.NE.AND UP0, UPT, UR6, UR19, UPT ;  /* 0x000000130600728c */ /* 0x000fcc000bf05270 */
        /* <DEDUP_REMOVED lines=8> */
[----:B------:R-:W-:Y:S01]  /*2350*/  UMOV UR13, 0x40000040 ;  /* 0x40000040000d7882 */ /* 0x000fe20000000000 */
[----:B------:R-:W-:Y:S01]  /*2360*/  UMOV UR15, 0x40000040 ;  /* 0x40000040000f7882 */ /* 0x000fe20000000000 */
[----:B------:R-:W-:-:S06]  /*2370*/  USEL UR7, URZ, 0x1, UP0 ;  /* 0x000000013f077887 */ /* 0x000fcc0008000000 */
[----:B------:R-:W-:Y:S01]  /*2380*/  ISETP.NE.AND P1, PT, RZ, UR7, PT ;  /* 0x00000007ff007c0c */ /* 0x000fe2000bf25270 */
[----:B------:R-:W-:Y:S03]  /*2390*/  QGMMA.64x128x32.F32.E4M3.E4M3 R24, gdesc[UR12], R24, gsb0 ;  /* 0x01e000000c1879f3 */ /* 0x000fe60008000818 */
[----:B------:R-:W-:-:S09]  /*23a0*/  WARPGROUP.DEPBAR.LE gsb0, 0x1 ;  /* 0x00008000000079c5 */ /* 0x000fd20000010100 */
[----:B------:R-:W-:Y:S05]  /*23b0*/  @!P1 BRA `(.L_x_28) ;  /* 0x0000000400089947 */ /* 0x000fea0003800000 */
[----:B------:R-:W-:Y:S02]  /*23c0*/  WARPGROUP.DEPBAR.LE gsb0, 0x0 ;  /* 0x00008000000079c5 */ /* 0x000fe40000010000 */
[----:B------:R-:W-:-:S01]  /*23d0*/  FADD R141, R24, R141 ;  /* 0x0000008d188d7221 */ /* 0x000fc20000000000 */
[----:B------:R-:W-:Y:S01]  /*23e0*/  FADD R140, R25, R140 ;  /* 0x0000008c198c7221 */ /* 0x000fe20000000000 */
        /* <DEDUP_REMOVED lines=62> */
[----:B------:R-:W-:-:S06]  /*27d0*/  UMOV UR6, URZ ;  /* 0x0000003f00067c82 */ /* 0x000fcc0008000000 */
.L_x_28:
[----:B------:R-:W-:Y:S05]  /*27e0*/  @!P2 BRA `(.L_x_29) ;  /* 0x000000000004a947 */ /* 0x000fea0003800000 */
[----:B------:R-:W-:Y:S01]  /*27f0*/  BPT.TRAP 0x1 ;  /* 0x000000040000795c */ /* 0x000fe20000300000 */
.L_x_29:
[----:B01----:R-:W-:Y:S02]  /*2800*/  @P0 LEA R13, R12, UR10, 0x3 ;  /* 0x0000000a0c0d0c11 */ /* 0x003fe4000f8e18ff */
[----:B------:R-:W-:-:S03]  /*2810*/  ISETP.GT.U32.AND P1, PT, R4, 0x1, PT ;  /* 0x000000010400780c */ /* 0x000fc60003f24070 */
[----:B------:R-:W-:-:S05]  /*2820*/  @P0 VIADD R142, R13, 0x18 ;  /* 0x000000180d8e0836 */ /* 0x000fca0000000000 */
[----:B------:R-:W-:-:S04]  /*2830*/  @P0 PRMT R142, R5, 0x654, R142 ;  /* 0x00000654058e0816 */ /* 0x000fc8000000008e */
[----:B------:R0:W-:Y:S01]  /*2840*/  @P0 SYNCS.ARRIVE.TRANS64.RED.A1T0 RZ, [R142+URZ], RZ ;  /* 0x000000ff8eff09a7 */ /* 0x0001e2000810043f */
[----:B------:R-:W-:Y:S05]  /*2850*/  @P1 BRA `(.L_x_30) ;  /* 0x0000000000041947 */ /* 0x000fea0003800000 */
[----:B------:R-:W-:Y:S01]  /*2860*/  BPT.TRAP 0x1 ;  /* 0x000000040000795c */ /* 0x000fe20000300000 */
.L_x_30:
[----:B------:R-:W-:Y:S01]  /*2870*/  UIADD3 UR18, UR18, 0x1, URZ ;  /* 0x0000000112127890 */ /* 0x000fe2000fffe03f */
[C---:B------:R-:W-:Y:S01]  /*2880*/  ISETP.GT.AND P2, PT, R11.reuse, 0x1, PT ;  /* 0x000000010b00780c */ /* 0x040fe20003f44270 */
[----:B------:R-:W-:Y:S02]  /*2890*/  VIADD R12, R12, 0x1 ;  /* 0x000000010c0c7836 */ /* 0x000fe40000000000 */
[----:B------:R-:W-:Y:S01]  /*28a0*/  UISETP.NE.AND UP0, UPT, UR18, 0x3, UPT ;  /* 0x000000031200788c */ /* 0x000fe2000bf05270 */
[----:B------:R-:W-:Y:S02]  /*28b0*/  VIADD R11, R11, 0xffffffff ;  /* 0xffffffff0b0b7836 */ /* 0x000fe40000000000 */
[C---:B------:R-:W-:Y:S01]  /*28c0*/  ISETP.NE.AND P1, PT, R12.reuse, 0x3, PT ;  /* 0x000000030c00780c */ /* 0x040fe20003f25270 */
[----:B------:R-:W-:Y:S02]  /*28d0*/  USEL UR8, URZ, 0x1, UP0 ;  /* 0x000000013f087887 */ /* 0x000fe40008000000 */
[----:B------:R-:W-:Y:S01]  /*28e0*/  USEL UR18, UR18, URZ, UP0 ;  /* 0x0000003f12127287 */ /* 0x000fe20008000000 */
[----:B------:R-:W-:-:S03]  /*28f0*/  SEL R12, R12, RZ, P1 ;  /* 0x000000ff0c0c7207 */ /* 0x000fc60000800000 */
[----:B------:R-:W-:Y:S01]  /*2900*/  LOP3.LUT R144, R144, UR8, RZ, 0x3c, !PT ;  /* 0x0000000890907c12 */ /* 0x000fe2000f8e3cff */
[----:B------:R-:W-:Y:S01]  /*2910*/  UMOV UR8, 0x1 ;  /* 0x0000000100087882 */ /* 0x000fe20000000000 */
[----:B------:R-:W-:Y:S06]  /*2920*/  @P2 BRA `(.L_x_31) ;  /* 0xfffffff400d82947 */ /* 0x000fec000383ffff */
.L_x_23:
[----:B------:R-:W-:Y:S01]  /*2930*/  UISETP.NE.AND UP0, UPT, UR6, URZ, UPT ;  /* 0x0000003f0600728c */ /* 0x000fe2000bf05270 */
[----:B01----:R-:W0:Y:S03]  /*2940*/  LDC R11, c[0x0][0x28c] ;  /* 0x0000a300ff0b7b82 */ /* 0x003e260000000800 */
[----:B------:R-:W-:-:S06]  /*2950*/  USEL UR6, URZ, 0x1, !UP0 ;  /* 0x000000013f067887 */ /* 0x000fcc000c000000 */
[----:B------:R-:W-:Y:S02]  /*2960*/  ISETP.NE.AND P1, PT, RZ, UR6, PT ;  /* 0x00000006ff007c0c */ /* 0x000fe4000bf25270 */
[----:B0-----:R-:W-:-:S11]  /*2970*/  ISETP.GE.AND P2, PT, R11, 0x1, PT ;  /* 0x000000010b00780c */ /* 0x001fd60003f46270 */
[----:B------:R-:W-:Y:S05]  /*2980*/  @!P1 BRA `(.L_x_32) ;  /* 0x0000000400049947 */ /* 0x000fea0003800000 */
[----:B------:R-:W-:Y:S02]  /*2990*/  WARPGROUP.DEPBAR.LE gsb0, 0x0 ;  /* 0x00008000000079c5 */ /* 0x000fe40000010000 */
[----:B------:R-:W-:Y:S01]  /*29a0*/  FADD R141, R24, R141 ;  /* 0x0000008d188d7221 */ /* 0x000fe20000000000 */
        /* <DEDUP_REMOVED lines=62> */
[----:B------:R-:W-:-:S07]  /*2d90*/  FADD R16, R16, R87 ;  /* 0x0000005710107221 */ /* 0x000fce0000000000 */
.L_x_32:
[----:B------:R-:W-:Y:S02]  /*2da0*/  WARPGROUP.DEPBAR.LE gsb0, 0x0 ;  /* 0x00008000000079c5 */ /* 0x000fe40000010000 */
[----:B------:R-:W-:Y:S05]  /*2db0*/  @!P2 BRA `(.L_x_33) ;  /* 0x000000000050a947 */ /* 0x000fea0003800000 */
[----:B------:R-:W-:-:S13]  /*2dc0*/  ISETP.NE.AND P1, PT, R143, 0x3, PT ;  /* 0x000000038f00780c */ /* 0x000fda0003f25270 */
[----:B------:R-:W-:Y:S05]  /*2dd0*/  @!P1 BRA `(.L_x_34) ;  /* 0x0000000000049947 */ /* 0x000fea0003800000 */
[----:B------:R-:W-:Y:S01]  /*2de0*/  BPT.TRAP 0x1 ;  /* 0x000000040000795c */ /* 0x000fe20000300000 */
.L_x_34:
[----:B------:R-:W-:Y:S01]  /*2df0*/  BSSY B0, `(.L_x_35) ;  /* 0x000000e000007945 */ /* 0x000fe20003800000 */
[----:B------:R-:W-:-:S03]  /*2e00*/  ISETP.GT.U32.AND P1, PT, R4, 0x1, PT ;  /* 0x000000010400780c */ /* 0x000fc60003f24070 */
[----:B------:R-:W-:Y:S10]  /*2e10*/  @!P0 BRA `(.L_x_36) ;  /* 0x00000000002c8947 */ /* 0x000ff40003800000 */
[----:B------:R-:W-:-:S04]  /*2e20*/  UISETP.LT.AND UP0, UPT, UR9, 0x1, UPT ;  /* 0x000000010900788c */ /* 0x000fc8000bf01270 */
[----:B------:R-:W-:-:S04]  /*2e30*/  USEL UR8, UR9, 0x1, UP0 ;  /* 0x0000000109087887 */ /* 0x000fc80008000000 */
[----:B------:R-:W-:-:S04]  /*2e40*/  UIADD3 UR8, UR5, UR9, -UR8 ;  /* 0x0000000905087290 */ /* 0x000fc8000fffe808 */
[----:B------:R-:W-:-:S04]  /*2e50*/  UIMAD.WIDE.U32 UR6, UR8, -0x55555555, URZ ;  /* 0xaaaaaaab080678a5 */ /* 0x000fc8000f8e003f */
[----:B------:R-:W-:-:S04]  /*2e60*/  USHF.R.U32.HI UR6, URZ, 0x1, UR7 ;  /* 0x000000013f067899 */ /* 0x000fc80008011607 */
[----:B------:R-:W-:-:S04]  /*2e70*/  UIMAD UR8, UR6, -0x3, UR8 ;  /* 0xfffffffd060878a4 */ /* 0x000fc8000f8e0208 */
[----:B------:R-:W-:-:S04]  /*2e80*/  ULEA UR8, UR8, UR10, 0x3 ;  /* 0x0000000a08087291 */ /* 0x000fc8000f8e183f */
[----:B------:R-:W-:-:S06]  /*2e90*/  UIADD3 UR8, UR8, 0x18, URZ ;  /* 0x0000001808087890 */ /* 0x000fcc000fffe03f */
[----:B------:R-:W-:-:S05]  /*2ea0*/  IMAD.U32 R12, RZ, RZ, UR8 ;  /* 0x00000008ff0c7e24 */ /* 0x000fca000f8e00ff */
[----:B------:R-:W-:-:S04]  /*2eb0*/  PRMT R11, R5, 0x654, R12 ;  /* 0x00000654050b7816 */ /* 0x000fc8000000000c */
[----:B------:R0:W-:Y:S03]  /*2ec0*/  SYNCS.ARRIVE.TRANS64.RED.A1T0 RZ, [R11+URZ], RZ ;  /* 0x000000ff0bff79a7 */ /* 0x0001e6000810043f */
.L_x_36:
[----:B------:R-:W-:Y:S05]  /*2ed0*/  BSYNC B0 ;  /* 0x0000000000007941 */ /* 0x000fea0003800000 */
.L_x_35:
[----:B------:R-:W-:Y:S05]  /*2ee0*/  @P1 BRA `(.L_x_33) ;  /* 0x0000000000041947 */ /* 0x000fea0003800000 */
[----:B------:R-:W-:Y:S01]  /*2ef0*/  BPT.TRAP 0x1 ;  /* 0x000000040000795c */ /* 0x000fe20000300000 */
.L_x_33:
[----:B------:R-:W1:Y:S01]  /*2f00*/  LDC R25, c[0x0][0x288] ;  /* 0x0000a200ff197b82 */ /* 0x000e620000000800 */
[----:B------:R-:W-:Y:S01]  /*2f10*/  IMAD.SHL.U32 R31, R10, 0x80, RZ ;  /* 0x000000800a1f7824 */ /* 0x000fe200078e00ff */
[--C-:B0-----:R-:W-:Y:S01]  /*2f20*/  SHF.R.U32.HI R11, RZ, 0x2, R0.reuse ;  /* 0x00000002ff0b7819 */ /* 0x101fe20000011600 */
[----:B------:R-:W-:Y:S01]  /*2f30*/  UIADD3 UR5, UR9, UR5, URZ ;  /* 0x0000000509057290 */ /* 0x000fe2000fffe03f */
[C---:B------:R-:W-:Y:S01]  /*2f40*/  LOP3.LUT R13, R0.reuse, 0x60, RZ, 0xc0, !PT ;  /* 0x00000060000d7812 */ /* 0x040fe200078ec0ff */
[----:B------:R-:W-:Y:S01]  /*2f50*/  IMAD.SHL.U32 R33, R7, 0x80, RZ ;  /* 0x0000008007217824 */ /* 0x000fe200078e00ff */
[----:B------:R-:W-:Y:S01]  /*2f60*/  SHF.R.U32.HI R24, RZ, 0x7, R0 ;  /* 0x00000007ff187819 */ /* 0x000fe20000011600 */
[----:B------:R-:W-:Y:S01]  /*2f70*/  UISETP.GT.U32.AND UP0, UPT, UR5, 0x2, UPT ;  /* 0x000000020500788c */ /* 0x000fe2000bf04070 */
[----:B------:R-:W-:Y:S01]  /*2f80*/  LOP3.LUT R12, R11, 0x7, RZ, 0xc0, !PT ;  /* 0x000000070b0c7812 */ /* 0x000fe200078ec0ff */
[----:B------:R-:W-:Y:S01]  /*2f90*/  IMAD.SHL.U32 R28, R0, 0x2, RZ ;  /* 0x00000002001c7824 */ /* 0x000fe200078e00ff */
[----:B------:R-:W-:Y:S01]  /*2fa0*/  SHF.R.U32.HI R27, RZ, 0x1, R13 ;  /* 0x00000001ff1b7819 */ /* 0x000fe2000001160d */
[----:B------:R-:W-:Y:S01]  /*2fb0*/  ULDC UR12, c[0x0][0x284] ;  /* 0x0000a100000c7ab9 */ /* 0x000fe20000000800 */
[----:B------:R-:W-:Y:S01]  /*2fc0*/  LOP3.LUT R11, R24, 0x1, RZ, 0xc0, !PT ;  /* 0x00000001180b7812 */ /* 0x000fe200078ec0ff */
[----:B------:R-:W-:Y:S01]  /*2fd0*/  UISETP.LT.U32.AND UP0, UPT, UR9, 0x3, UP0 ;  /* 0x000000030900788c */ /* 0x000fe20008701070 */
[----:B------:R-:W-:Y:S01]  /*2fe0*/  IADD3 R26, RZ, -R27, -R12 ;  /* 0x8000001bff1a7210 */ /* 0x000fe20007ffe80c */
[----:B------:R-:W-:Y:S01]  /*2ff0*/  UISETP.GE.U32.AND UP1, UPT, UR9, 0x3, UPT ;  /* 0x000000030900788c */ /* 0x000fe2000bf26070 */
[----:B------:R-:W-:Y:S01]  /*3000*/  SHF.R.S32.HI R32, RZ, 0x1f, R6 ;  /* 0x0000001fff207819 */ /* 0x000fe20000011406 */
[----:B------:R-:W-:Y:S01]  /*3010*/  IMAD.SHL.U32 R13, R11, 0x40, RZ ;  /* 0x000000400b0d7824 */ /* 0x000fe200078e00ff */
[----:B------:R-:W-:Y:S01]  /*3020*/  LOP3.LUT R28, R31, 0x6, R28, 0xf8, !PT ;  /* 0x000000061f1c7812 */ /* 0x000fe200078ef81c */
[----:B------:R-:W-:Y:S01]  /*3030*/  ULDC.64 UR10, c[0x0][0x5d0] ;  /* 0x00017400000a7ab9 */ /* 0x000fe20000000a00 */
[----:B------:R-:W-:Y:S01]  /*3040*/  LOP3.LUT R24, R0, 0x3, RZ, 0xc0, !PT ;  /* 0x0000000300187812 */ /* 0x000fe200078ec0ff */
[----:B------:R-:W-:Y:S01]  /*3050*/  UIMAD.WIDE.U32 UR6, UR5, -0x55555555, URZ ;  /* 0xaaaaaaab050678a5 */ /* 0x000fe2000f8e003f */
[----:B------:R-:W-:Y:S01]  /*3060*/  IMAD R26, R11, -0x40, R26 ;  /* 0xffffffc00b1a7824 */ /* 0x000fe200078e021a */
[----:B------:R-:W-:Y:S01]  /*3070*/  USEL UR8, URZ, 0x1, !UP0 ;  /* 0x000000013f087887 */ /* 0x000fe2000c000000 */
[----:B-1----:R-:W-:Y:S01]  /*3080*/  ISETP.GE.AND P1, PT, R31, R25, PT ;  /* 0x000000191f00720c */ /* 0x002fe20003f26270 */
[----:B------:R-:W-:Y:S01]  /*3090*/  IMAD R11, R32, UR10, RZ ;  /* 0x0000000a200b7c24 */ /* 0x000fe2000f8e02ff */
[----:B------:R-:W-:Y:S01]  /*30a0*/  SHF.R.S32.HI R29, RZ, 0x1f, R28 ;  /* 0x0000001fff1d7819 */ /* 0x000fe2000001141c */
[----:B------:R-:W-:Y:S01]  /*30b0*/  USHF.R.U32.HI UR6, URZ, 0x1, UR7 ;  /* 0x000000013f067899 */ /* 0x000fe20008011607 */
[----:B------:R-:W-:Y:S01]  /*30c0*/  ISETP.GE.OR P1, PT, R33, UR12, P1 ;  /* 0x0000000c21007c0c */ /* 0x000fe20008f26670 */
[----:B------:R-:W-:Y:S01]  /*30d0*/  ULOP3.LUT UR4, UR4, UR8, URZ, 0x3c, !UPT ;  /* 0x0000000804047292 */ /* 0x000fe2000f8e3c3f */
[----:B------:R-:W-:Y:S01]  /*30e0*/  LOP3.LUT R13, R13, 0x40, R12, 0xe2, !PT ;  /* 0x000000400d0d7812 */ /* 0x000fe200078ee20c */
[----:B------:R-:W-:Y:S01]  /*30f0*/  IMAD R12, R24, -0x2, R25 ;  /* 0xfffffffe180c7824 */ /* 0x000fe200078e0219 */
[----:B------:R-:W-:Y:S01]  /*3100*/  UIMAD UR5, UR6, -0x3, UR5 ;  /* 0xfffffffd060578a4 */ /* 0x000fe2000f8e0205 */
[----:B------:R-:W-:Y:S01]  /*3110*/  IMAD.WIDE R24, R7, 0x80, RZ ;  /* 0x0000008007187825 */ /* 0x000fe200078e02ff */
[----:B------:R-:W-:Y:S01]  /*3120*/  @UP1 ULOP3.LUT UR4, UR4, 0x1, UR6, 0x78, !UPT ;  /* 0x0000000104041892 */ /* 0x000fe2000f8e7806 */
[----:B------:R-:W-:-:S02]  /*3130*/  IADD3 R33, -R33, UR12, R26 ;  /* 0x0000000c21217c10 */ /* 0x000fc4000fffe11a */
[----:B------:R-:W-:Y:S01]  /*3140*/  IMAD R7, R6, UR11, R11 ;  /* 0x0000000b06077c24 */ /* 0x000fe2000f8e020b */
[----:B------:R-:W-:Y:S01]  /*3150*/  LOP3.LUT R35, R24, R13, R27, 0xfe, !PT ;  /* 0x0000000d18237212 */ /* 0x000fe200078efe1b */
[----:B------:R-:W-:-:S04]  /*3160*/  IMAD.WIDE.U32 R10, R6, UR10, R28 ;  /* 0x0000000a060a7c25 */ /* 0x000fc8000f8e001c */
[----:B------:R-:W-:Y:S02]  /*3170*/  IMAD.IADD R11, R11, 0x1, R7 ;  /* 0x000000010b0b7824 */ /* 0x000fe400078e0207 */
[----:B------:R-:W-:Y:S02]  /*3180*/  IMAD.IADD R27, R12, 0x1, -R31 ;  /* 0x000000010c1b7824 */ /* 0x000fe400078e0a1f */
[----:B------:R-:W-:Y:S01]  /*3190*/  IMAD.MOV.U32 R26, RZ, RZ, -0x1 ;  /* 0xffffffffff1a7424 */ /* 0x000fe200078e00ff */
[----:B------:R-:W-:Y:S06]  /*31a0*/  @P1 BRA `(.L_x_37) ;  /* 0x0000004400a41947 */ /* 0x000fec0003800000 */
[----:B------:R-:W0:Y:S01]  /*31b0*/  LDC.64 R30, c[0x0][0x5c8] ;  /* 0x00017200ff1e7b82 */ /* 0x000e220000000a00 */
[----:B------:R-:W-:Y:S01]  /*31c0*/  ULDC.64 UR6, c[0x0][0x5c0] ;  /* 0x0001700000067ab9 */ /* 0x000fe20000000a00 */
[----:B------:R-:W-:Y:S01]  /*31d0*/  BSSY B0, `(.L_x_37) ;  /* 0x0000466000007945 */ /* 0x000fe20003800000 */
[-C--:B0-----:R-:W-:Y:S02]  /*31e0*/  IMAD R12, R25, R30.reuse, RZ ;  /* 0x0000001e190c7224 */ /* 0x081fe400078e02ff */
[----:B------:R-:W-:-:S04]  /*31f0*/  IMAD.WIDE.U32 R10, R35, R30, R10 ;  /* 0x0000001e230a7225 */ /* 0x000fc800078e000a */
[----:B------:R-:W-:Y:S01]  /*3200*/  IMAD R13, R35, R31, R12 ;  /* 0x0000001f230d7224 */ /* 0x000fe200078e020c */
[----:B------:R-:W-:Y:S02]  /*3210*/  LEA R7, P1, R30, R10, 0x3 ;  /* 0x0000000a1e077211 */ /* 0x000fe400078218ff */
[----:B------:R-:W-:Y:S01]  /*3220*/  IADD3 R12, P2, R10, UR6, RZ ;  /* 0x000000060a0c7c10 */ /* 0x000fe2000ff5e0ff */
[----:B------:R-:W-:Y:S01]  /*3230*/  IMAD.IADD R13, R11, 0x1, R13 ;  /* 0x000000010b0d7824 */ /* 0x000fe200078e020d */
[----:B------:R-:W-:-:S04]  /*3240*/  IADD3 R10, P4, R7, UR6, RZ ;  /* 0x00000006070a7c10 */ /* 0x000fc8000ff9e0ff */
[----:B------:R-:W-:Y:S02]  /*3250*/  LEA.HI.X R7, R30, R13, R31, 0x3, P1 ;  /* 0x0000000d1e077211 */ /* 0x000fe400008f1c1f */
[----:B---3-5:R-:W-:Y:S02]  /*3260*/  FSETP.NEU.AND P1, PT, R9, RZ, PT ;  /* 0x000000ff0900720b */ /* 0x028fe40003f2d000 */
[----:B------:R-:W-:Y:S02]  /*3270*/  IADD3.X R13, R13, UR7, RZ, P2, !PT ;  /* 0x000000070d0d7c10 */ /* 0x000fe400097fe4ff */
[----:B------:R-:W-:-:S09]  /*3280*/  IADD3.X R11, R7, UR7, RZ, P4, !PT ;  /* 0x00000007070b7c10 */ /* 0x000fd2000a7fe4ff */
[----:B------:R-:W-:Y:S05]  /*3290*/  @!P1 BRA `(.L_x_38) ;  /* 0x00000034005c9947 */ /* 0x000fea0003800000 */
[----:B------:R-:W-:Y:S01]  /*32a0*/  ULDC.64 UR6, c[0x0][0x5b8] ;  /* 0x00016e0000067ab9 */ /* 0x000fe20000000a00 */
[----:B------:R-:W-:Y:S01]  /*32b0*/  ISETP.GE.AND P1, PT, R33, 0x1, PT ;  /* 0x000000012100780c */ /* 0x000fe20003f26270 */
[----:B------:R-:W-:Y:S01]  /*32c0*/  IMAD R7, R32, UR6, RZ ;  /* 0x0000000620077c24 */ /* 0x000fe2000f8e02ff */
[----:B------:R-:W-:Y:S01]  /*32d0*/  ULDC.64 UR10, c[0x0][0x5a8] ;  /* 0x00016a00000a7ab9 */ /* 0x000fe20000000a00 */
[C---:B------:R-:W-:Y:S01]  /*32e0*/  IMAD.WIDE.U32 R28, R6.reuse, UR6, R28 ;  /* 0x00000006061c7c25 */ /* 0x040fe2000f8e001c */
[----:B------:R-:W-:Y:S01]  /*32f0*/  ISETP.LT.OR P5, PT, R27, 0x1, !P1 ;  /* 0x000000011b00780c */ /* 0x000fe20004fa1670 */
[----:B------:R-:W-:Y:S02]  /*3300*/  BSSY B1, `(.L_x_39) ;  /* 0x000000c000017945 */ /* 0x000fe40003800000 */
[----:B------:R-:W-:Y:S01]  /*3310*/  IMAD R7, R6, UR7, R7 ;  /* 0x0000000706077c24 */ /* 0x000fe2000f8e0207 */
[----:B------:R-:W-:Y:S02]  /*3320*/  ULDC.64 UR6, c[0x0][0x5b0] ;  /* 0x00016c0000067ab9 */ /* 0x000fe40000000a00 */
[----:B------:R-:W-:-:S02]  /*3330*/  IMAD R30, R25, UR6, RZ ;  /* 0x00000006191e7c24 */ /* 0x000fc4000f8e02ff */
[----:B------:R-:W-:Y:S02]  /*3340*/  IMAD.IADD R29, R29, 0x1, R7 ;  /* 0x000000011d1d7824 */ /* 0x000fe400078e0207 */
[C-C-:B------:R-:W-:Y:S01]  /*3350*/  IMAD R31, R35.reuse, UR7, R30.reuse ;  /* 0x00000007231f7c24 */ /* 0x140fe2000f8e021e */
[----:B------:R-:W-:Y:S01]  /*3360*/  PRMT R30, RZ, 0x7610, R30 ;  /* 0x00007610ff1e7816 */ /* 0x000fe2000000001e */
[----:B------:R-:W-:-:S03]  /*3370*/  IMAD.WIDE.U32 R6, R35, UR6, R28 ;  /* 0x0000000623067c25 */ /* 0x000fc6000f8e001c */
[----:B------:R-:W-:-:S04]  /*3380*/  IADD3 R6, P2, R6, UR10, RZ ;  /* 0x0000000a06067c10 */ /* 0x000fc8000ff5e0ff */
[----:B------:R-:W-:Y:S01]  /*3390*/  IADD3.X R7, R7, UR11, R31, P2, !PT ;  /* 0x0000000b07077c10 */ /* 0x000fe200097fe41f */
[----:B------:R-:W-:Y:S08]  /*33a0*/  @P5 BRA `(.L_x_40) ;  /* 0x0000000000045947 */ /* 0x000ff00003800000 */
[----:B------:R0:W5:Y:S02]  /*33b0*/  LDG.E.U8 R30, desc[UR16][R6.64] ;  /* 0x00000010061e7981 */ /* 0x000164000c1e1100 */
.L_x_40:
[----:B------:R-:W-:Y:S05]  /*33c0*/  BSYNC B1 ;  /* 0x0000000000017941 */ /* 0x000fea0003800000 */
.L_x_39:
[----:B-----5:R-:W-:Y:S01]  /*33d0*/  LOP3.LUT R30, R30, 0xff, RZ, 0xc0, !PT ;  /* 0x000000ff1e1e7812 */ /* 0x020fe200078ec0ff */
[----:B------:R-:W-:Y:S01]  /*33e0*/  BSSY B1, `(.L_x_41) ;  /* 0x000000b000017945 */ /* 0x000fe20003800000 */
[----:B------:R-:W-:Y:S02]  /*33f0*/  ISETP.LT.OR P4, PT, R27, 0x2, !P1 ;  /* 0x000000021b00780c */ /* 0x000fe40004f81670 */
[----:B------:R-:W-:-:S05]  /*3400*/  F2FP.F16.E4M3.UNPACK_B R30, R30 ;  /* 0x0000001eff1e723e */ /* 0x000fca00020006ff */
[----:B------:R-:W-:-:S05]  /*3410*/  HADD2.F32 R30, -RZ, R30.H0_H0 ;  /* 0x2000001eff1e7230 */ /* 0x000fca0000004100 */
[----:B------:R-:W-:-:S04]  /*3420*/  FMUL R30, R30, R9 ;  /* 0x000000091e1e7220 */ /* 0x000fc80000400000 */
[----:B--2---:R-:W-:-:S05]  /*3430*/  FFMA R30, R141, R8, R30 ;  /* 0x000000088d1e7223 */ /* 0x004fca000000001e */
[----:B------:R-:W-:Y:S02]  /*3440*/  F2FP.SATFINITE.E4M3.F32.PACK_AB_MERGE_C R31, RZ, R30, RZ ;  /* 0x0000001eff1f723e */ /* 0x000fe400048070ff */
[----:B------:R-:W-:-:S03]  /*3450*/  PRMT R30, RZ, 0x7610, R30 ;  /* 0x00007610ff1e7816 */ /* 0x000fc6000000001e */
[----:B------:R1:W-:Y:S01]  /*3460*/  @!P5 STG.E.U8 desc[UR16][R12.64], R31 ;  /* 0x0000001f0c00d986 */ /* 0x0003e2000c101110 */
[----:B------:R-:W-:Y:S05]  /*3470*/  @P4 BRA `(.L_x_42) ;  /* 0x0000000000044947 */ /* 0x000fea0003800000 */
[----:B------:R2:W5:Y:S02]  /*3480*/  LDG.E.U8 R30, desc[UR16][R6.64+0x1] ;  /* 0x00000110061e7981 */ /* 0x000564000c1e1100 */
.L_x_42:
[----:B------:R-:W-:Y:S05]  /*3490*/  BSYNC B1 ;  /* 0x0000000000017941 */ /* 0x000fea0003800000 */
.L_x_41:
[----:B-----5:R-:W-:Y:S01]  /*34a0*/  LOP3.LUT R30, R30, 0xff, RZ, 0xc0, !PT ;  /* 0x000000ff1e1e7812 */ /* 0x020fe200078ec0ff */
[----:B------:R-:W-:Y:S01]  /*34b0*/  BSSY B1, `(.L_x_43) ;  /* 0x0000013000017945 */ /* 0x000fe20003800000 */
[----:B-1----:R-:W-:Y:S02]  /*34c0*/  IADD3 R31, P2, R35, 0x8, RZ ;  /* 0x00000008231f7810 */ /* 0x002fe40007f5e0ff */
[----:B------:R-:W-:-:S03]  /*34d0*/  F2FP.F16.E4M3.UNPACK_B R30, R30 ;  /* 0x0000001eff1e723e */ /* 0x000fc600020006ff */
[----:B------:R-:W-:Y:S01]  /*34e0*/  IMAD.X R24, RZ, RZ, R25, P2 ;  /* 0x000000ffff187224 */ /* 0x000fe200010e0619 */
[----:B------:R-:W-:Y:S01]  /*34f0*/  ISETP.GE.AND P2, PT, R33, 0x9, PT ;  /* 0x000000092100780c */ /* 0x000fe20003f46270 */
[----:B------:R-:W-:Y:S02]  /*3500*/  HADD2.F32 R30, -RZ, R30.H0_H0 ;  /* 0x2000001eff1e7230 */ /* 0x000fe40000004100 */
[----:B------:R-:W-:Y:S01]  /*3510*/  IMAD R24, R24, UR6, RZ ;  /* 0x0000000618187c24 */ /* 0x000fe2000f8e02ff */
[----:B------:R-:W-:Y:S01]  /*3520*/  ISETP.LT.OR P5, PT, R27, 0x1, !P2 ;  /* 0x000000011b00780c */ /* 0x000fe200057a1670 */
[----:B------:R-:W-:-:S04]  /*3530*/  IMAD.WIDE.U32 R28, R31, UR6, R28 ;  /* 0x000000061f1c7c25 */ /* 0x000fc8000f8e001c */
[----:B------:R-:W-:Y:S01]  /*3540*/  FMUL R25, R30, R9 ;  /* 0x000000091e197220 */ /* 0x000fe20000400000 */
[----:B------:R-:W-:-:S03]  /*3550*/  IMAD R31, R31, UR7, R24 ;  /* 0x000000071f1f7c24 */ /* 0x000fc6000f8e0218 */
[----:B------:R-:W-:Y:S01]  /*3560*/  FFMA R25, R140, R8, R25 ;  /* 0x000000088c197223 */ /* 0x000fe20000000019 */
[----:B------:R-:W-:Y:S02]  /*3570*/  IADD3 R24, P6, R28, UR10, RZ ;  /* 0x0000000a1c187c10 */ /* 0x000fe4000ffde0ff */
[----:B------:R-:W-:Y:S02]  /*3580*/  PRMT R28, RZ, 0x7610, R28 ;  /* 0x00007610ff1c7816 */ /* 0x000fe4000000001c */
[----:B------:R-:W-:Y:S02]  /*3590*/  F2FP.SATFINITE.E4M3.F32.PACK_AB_MERGE_C R33, RZ, R25, RZ ;  /* 0x00000019ff21723e */ /* 0x000fe400048070ff */
[----:B------:R-:W-:-:S03]  /*35a0*/  IADD3.X R25, R29, UR11, R31, P6, !PT ;  /* 0x0000000b1d197c10 */ /* 0x000fc6000b7fe41f */
[----:B------:R1:W-:Y:S01]  /*35b0*/  @!P4 STG.E.U8 desc[UR16][R12.64+0x1], R33 ;  /* 0x000001210c00c986 */ /* 0x0003e2000c101110 */
[----:B------:R-:W-:Y:S05]  /*35c0*/  @P5 BRA `(.L_x_44) ;  /* 0x0000000000045947 */ /* 0x000fea0003800000 */
[----:B------:R3:W5:Y:S02]  /*35d0*/  LDG.E.U8 R28, desc[UR16][R24.64] ;  /* 0x00000010181c7981 */ /* 0x000764000c1e1100 */
.L_x_44:
[----:B------:R-:W-:Y:S05]  /*35e0*/  BSYNC B1 ;  /* 0x0000000000017941 */ /* 0x000fea0003800000 */
.L_x_43:
[----:B-----5:R-:W-:Y:S01]  /*35f0*/  LOP3.LUT R28, R28, 0xff, RZ, 0xc0, !PT ;  /* 0x000000ff1c1c7812 */ /* 0x020fe200078ec0ff */
[----:B------:R-:W-:Y:S01]  /*3600*/  BSSY B1, `(.L_x_45) ;  /* 0x000000b000017945 */ /* 0x000fe20003800000 */
[----:B------:R-:W-:Y:S02]  /*3610*/  ISETP.LT.OR P4, PT, R27, 0x2, !P2 ;  /* 0x000000021b00780c */ /* 0x000fe40005781670 */
[----:B------:R-:W-:-:S05]  /*3620*/  F2FP.F16.E4M3.UNPACK_B R28, R28 ;  /* 0x0000001cff1c723e */ /* 0x000fca00020006ff */
[----:B------:R-:W-:-:S05]  /*3630*/  HADD2.F32 R28, -RZ, R28.H0_H0 ;  /* 0x2000001cff1c7230 */ /* 0x000fca0000004100 */
[----:B------:R-:W-:-:S04]  /*3640*/  FMUL R28, R28, R9 ;  /* 0x000000091c1c7220 */ /* 0x000fc80000400000 */
[----:B------:R-:W-:-:S05]  /*3650*/  FFMA R28, R139, R8, R28 ;  /* 0x000000088b1c7223 */ /* 0x000fca000000001c */
[----:B------:R-:W-:Y:S02]  /*3660*/  F2FP.SATFINITE.E4M3.F32.PACK_AB_MERGE_C R29, RZ, R28, RZ ;  /* 0x0000001cff1d723e */ /* 0x000fe400048070ff */
[----:B------:R-:W-:-:S03]  /*3670*/  PRMT R28, RZ, 0x7610, R28 ;  /* 0x00007610ff1c7816 */ /* 0x000fc6000000001c */
[----:B------:R4:W-:Y:S01]  /*3680*/  @!P5 STG.E.U8 desc[UR16][R10.64], R29 ;  /* 0x0000001d0a00d986 */ /* 0x0009e2000c101110 */
[----:B------:R-:W-:Y:S05]  /*3690*/  @P4 BRA `(.L_x_46) ;  /* 0x0000000000044947 */ /* 0x000fea0003800000 */
[----:B------:R0:W5:Y:S02]  /*36a0*/  LDG.E.U8 R28, desc[UR16][R24.64+0x1] ;  /* 0x00000110181c7981 */ /* 0x000164000c1e1100 */
.L_x_46:
[----:B------:R-:W-:Y:S05]  /*36b0*/  BSYNC B1 ;  /* 0x0000000000017941 */ /* 0x000fea0003800000 */
.L_x_45:
[----:B-----5:R-:W-:Y:S01]  /*36c0*/  LOP3.LUT R28, R28, 0xff, RZ, 0xc0, !PT ;  /* 0x000000ff1c1c7812 */ /* 0x020fe200078ec0ff */
[----:B------:R-:W-:Y:S01]  /*36d0*/  BSSY B1, `(.L_x_47) ;  /* 0x000000b000017945 */ /* 0x000fe20003800000 */
[----:B------:R-:W-:Y:S02]  /*36e0*/  ISETP.LT.OR P5, PT, R27, 0x9, !P1 ;  /* 0x000000091b00780c */ /* 0x000fe40004fa1670 */
[----:B------:R-:W-:-:S05]  /*36f0*/  F2FP.F16.E4M3.UNPACK_B R28, R28 ;  /* 0x0000001cff1c723e */ /* 0x000fca00020006ff */
[----:B------:R-:W-:-:S05]  /*3700*/  HADD2.F32 R28, -RZ, R28.H0_H0 ;  /* 0x2000001cff1c7230 */ /* 0x000fca0000004100 */
[----:B----4-:R-:W-:Y:S01]  /*3710*/  FMUL R29, R28, R9 ;  /* 0x000000091c1d7220 */ /* 0x010fe20000400000 */
[----:B------:R-:W-:-:S03]  /*3720*/  PRMT R28, RZ, 0x7610, R28 ;  /* 0x00007610ff1c7816 */ /* 0x000fc6000000001c */
[----:B------:R-:W-:-:S05]  /*3730*/  FFMA R29, R138, R8, R29 ;  /* 0x000000088a1d7223 */ /* 0x000fca000000001d */
[----:B------:R-:W-:-:S05]  /*3740*/  F2FP.SATFINITE.E4M3.F32.PACK_AB_MERGE_C R29, RZ, R29, RZ ;  /* 0x0000001dff1d723e */ /* 0x000fca00048070ff */
[----:B------:R4:W-:Y:S01]  /*3750*/  @!P4 STG.E.U8 desc[UR16][R10.64+0x1], R29 ;  /* 0x0000011d0a00c986 */ /* 0x0009e2000c101110 */
[----:B------:R-:W-:Y:S05]  /*3760*/  @P5 BRA `(.L_x_48) ;  /* 0x0000000000045947 */ /* 0x000fea0003800000 */
[----:B------:R0:W5:Y:S02]  /*3770*/  LDG.E.U8 R28, desc[UR16][R6.64+0x8] ;  /* 0x00000810061c7981 */ /* 0x000164000c1e1100 */
.L_x_48:
[----:B------:R-:W-:Y:S05]  /*3780*/  BSYNC B1 ;  /* 0x0000000000017941 */ /* 0x000fea0003800000 */
.L_x_47:
[----:B-----5:R-:W-:Y:S01]  /*3790*/  LOP3.LUT R28, R28, 0xff, RZ, 0xc0, !PT ;  /* 0x000000ff1c1c7812 */ /* 0x020fe200078ec0ff */
[----:B------:R-:W-:Y:S01]  /*37a0*/  BSSY B1, `(.L_x_49) ;  /* 0x000000b000017945 */ /* 0x000fe20003800000 */
[----:B------:R-:W-:Y:S02]  /*37b0*/  ISETP.LT.OR P4, PT, R27, 0xa, !P1 ;  /* 0x0000000a1b00780c */ /* 0x000fe40004f81670 */
[----:B------:R-:W-:-:S05]  /*37c0*/  F2FP.F16.E4M3.UNPACK_B R28, R28 ;  /* 0x0000001cff1c723e */ /* 0x000fca00020006ff */
[----:B------:R-:W-:-:S05]  /*37d0*/  HADD2.F32 R28, -RZ, R28.H0_H0 ;  /* 0x2000001cff1c7230 */ /* 0x000fca0000004100 */
[----:B------:R-:W-:-:S04]  /*37e0*/  FMUL R28, R28, R9 ;  /* 0x000000091c1c7220 */ /* 0x000fc80000400000 */
[----:B------:R-:W-:-:S05]  /*37f0*/  FFMA R28, R137, R8, R28 ;  /* 0x00000008891c7223 */ /* 0x000fca000000001c */
[----:B----4-:R-:W-:Y:S02]  /*3800*/  F2FP.SATFINITE.E4M3.F32.PACK_AB_MERGE_C R29, RZ, R28, RZ ;  /* 0x0000001cff1d723e */ /* 0x010fe400048070ff */
[----:B------:R-:W-:-:S03]  /*3810*/  PRMT R28, RZ, 0x7610, R28 ;  /* 0x00007610ff1c7816 */ /* 0x000fc6000000001c */
[----:B------:R4:W-:Y:S01]  /*3820*/  @!P5 STG.E.U8 desc[UR16][R12.64+0x8], R29 ;  /* 0x0000081d0c00d986 */ /* 0x0009e2000c101110 */
[----:B------:R-:W-:Y:S05]  /*3830*/  @P4 BRA `(.L_x_50) ;  /* 0x0000000000044947 */ /* 0x000fea0003800000 */
[----:B------:R0:W5:Y:S02]  /*3840*/  LDG.E.U8 R28, desc[UR16][R6.64+0x9] ;  /* 0x00000910061c7981 */ /* 0x000164000c1e1100 */
.L_x_50:
[----:B------:R-:W-:Y:S05]  /*3850*/  BSYNC B1 ;  /* 0x0000000000017941 */ /* 0x000fea0003800000 */
.L_x_49:
        /* <DEDUP_REMOVED lines=12> */
.L_x_52:
[----:B------:R-:W-:Y:S05]  /*3920*/  BSYNC B1 ;  /* 0x0000000000017941 */ /* 0x000fea0003800000 */
.L_x_51:
        /* <DEDUP_REMOVED lines=12> */
.L_x_54:
[----:B------:R-:W-:Y:S05]  /*39f0*/  BSYNC B1 ;  /* 0x0000000000017941 */ /* 0x000fea0003800000 */
.L_x_53:
        /* <DEDUP_REMOVED lines=12> */
.L_x_56:
[----:B------:R-:W-:Y:S05]  /*3ac0*/  BSYNC B1 ;  /* 0x0000000000017941 */ /* 0x000fea0003800000 */
.L_x_55:
        /* <DEDUP_REMOVED lines=12> */
.L_x_58:
[----:B------:R-:W-:Y:S05]  /*3b90*/  BSYNC B1 ;  /* 0x0000000000017941 */ /* 0x000fea0003800000 */
.L_x_57:
        /* <DEDUP_REMOVED lines=12> */
.L_x_60:
[----:B------:R-:W-:Y:S05]  /*3c60*/  BSYNC B1 ;  /* 0x0000000000017941 */ /* 0x000fea0003800000 */
.L_x_59:
        /* <DEDUP_REMOVED lines=12> */
.L_x_62:
[----:B------:R-:W-:Y:S05]  /*3d30*/  BSYNC B1 ;  /* 0x0000000000017941 */ /* 0x000fea0003800000 */
.L_x_61:
        /* <DEDUP_REMOVED lines=12> */
.L_x_64:
[----:B------:R-:W-:Y:S05]  /*3e00*/  BSYNC B1 ;  /* 0x0000000000017941 */ /* 0x000fea0003800000 */
.L_x_63:
        /* <DEDUP_REMOVED lines=12> */
.L_x_66:
[----:B------:R-:W-:Y:S05]  /*3ed0*/  BSYNC B1 ;  /* 0x0000000000017941 */ /* 0x000fea0003800000 */
.L_x_65:
        /* <DEDUP_REMOVED lines=12> */
.L_x_68:
[----:B------:R-:W-:Y:S05]  /*3fa0*/  BSYNC B1 ;  /* 0x0000000000017941 */ /* 0x000fea0003800000 */
.L_x_67:
        /* <DEDUP_REMOVED lines=12> */
.L_x_70:
[----:B------:R-:W-:Y:S05]  /*4070*/  BSYNC B1 ;  /* 0x0000000000017941 */ /* 0x000fea0003800000 */
.L_x_69:
        /* <DEDUP_REMOVED lines=12> */
.L_x_72:
[----:B------:R-:W-:Y:S05]  /*4140*/  BSYNC B1 ;  /* 0x0000000000017941 */ /* 0x000fea0003800000 */
.L_x_71:
        /* <DEDUP_REMOVED lines=12> */
.L_x_74:
[----:B------:R-:W-:Y:S05]  /*4210*/  BSYNC B1 ;  /* 0x0000000000017941 */ /* 0x000fea0003800000 */
.L_x_73:
        /* <DEDUP_REMOVED lines=12> */
.L_x_76:
[----:B------:R-:W-:Y:S05]  /*42e0*/  BSYNC B1 ;  /* 0x0000000000017941 */ /* 0x000fea0003800000 */
.L_x_75:
        /* <DEDUP_REMOVED lines=12> */
.L_x_78:
[----:B------:R-:W-:Y:S05]  /*43b0*/  BSYNC B1 ;  /* 0x0000000000017941 */ /* 0x000fea0003800000 */
.L_x_77:
        /* <DEDUP_REMOVED lines=12> */
.L_x_80:
[----:B------:R-:W-:Y:S05]  /*4480*/  BSYNC B1 ;  /* 0x0000000000017941 */ /* 0x000fea0003800000 */
.L_x_79:
        /* <DEDUP_REMOVED lines=12> */
.L_x_82:
[----:B------:R-:W-:Y:S05]  /*4550*/  BSYNC B1 ;  /* 0x0000000000017941 */ /* 0x000fea0003800000 */
.L_x_81:
        /* <DEDUP_REMOVED lines=12> */
.L_x_84:
[----:B------:R-:W-:Y:S05]  /*4620*/  BSYNC B1 ;  /* 0x0000000000017941 */ /* 0x000fea0003800000 */
.L_x_83:
        /* <DEDUP_REMOVED lines=12> */
.L_x_86:
[----:B------:R-:W-:Y:S05]  /*46f0*/  BSYNC B1 ;  /* 0x0000000000017941 */ /* 0x000fea0003800000 */
.L_x_85:
        /* <DEDUP_REMOVED lines=12> */
.L_x_88:
[----:B------:R-:W-:Y:S05]  /*47c0*/  BSYNC B1 ;  /* 0x0000000000017941 */ /* 0x000fea0003800000 */
.L_x_87:
        /* <DEDUP_REMOVED lines=12> */
.L_x_90:
[----:B------:R-:W-:Y:S05]  /*4890*/  BSYNC B1 ;  /* 0x0000000000017941 */ /* 0x000fea0003800000 */
.L_x_89:
        /* <DEDUP_REMOVED lines=12> */
.L_x_92:
[----:B------:R-:W-:Y:S05]  /*4960*/  BSYNC B1 ;  /* 0x0000000000017941 */ /* 0x000fea0003800000 */
.L_x_91:
        /* <DEDUP_REMOVED lines=12> */
.L_x_94:
[----:B------:R-:W-:Y:S05]  /*4a30*/  BSYNC B1 ;  /* 0x0000000000017941 */ /* 0x000fea0003800000 */
.L_x_93:
        /* <DEDUP_REMOVED lines=12> */
.L_x_96:
[----:B------:R-:W-:Y:S05]  /*4b00*/  BSYNC B1 ;  /* 0x0000000000017941 */ /* 0x000fea0003800000 */
.L_x_95:
        /* <DEDUP_REMOVED lines=12> */
.L_x_98:
[----:B------:R-:W-:Y:S05]  /*4bd0*/  BSYNC B1 ;  /* 0x0000000000017941 */ /* 0x000fea0003800000 */
.L_x_97:
        /* <DEDUP_REMOVED lines=12> */
.L_x_100:
[----:B------:R-:W-:Y:S05]  /*4ca0*/  BSYNC B1 ;  /* 0x0000000000017941 */ /* 0x000fea0003800000 */
.L_x_99:
        /* <DEDUP_REMOVED lines=12> */
.L_x_102:
[----:B------:R-:W-:Y:S05]  /*4d70*/  BSYNC B1 ;  /* 0x0000000000017941 */ /* 0x000fea0003800000 */
.L_x_101:
        /* <DEDUP_REMOVED lines=12> */
.L_x_104:
[----:B------:R-:W-:Y:S05]  /*4e40*/  BSYNC B1 ;  /* 0x0000000000017941 */ /* 0x000fea0003800000 */
.L_x_103:
        /* <DEDUP_REMOVED lines=12> */
.L_x_106:
[----:B------:R-:W-:Y:S05]  /*4f10*/  BSYNC B1 ;  /* 0x0000000000017941 */ /* 0x000fea0003800000 */
.L_x_105:
        /* <DEDUP_REMOVED lines=12> */
.L_x_108:
[----:B------:R-:W-:Y:S05]  /*4fe0*/  BSYNC B1 ;  /* 0x0000000000017941 */ /* 0x000fea0003800000 */
.L_x_107:
        /* <DEDUP_REMOVED lines=12> */
.L_x_110:
[----:B------:R-:W-:Y:S05]  /*50b0*/  BSYNC B1 ;  /* 0x0000000000017941 */ /* 0x000fea0003800000 */
.L_x_109:
        /* <DEDUP_REMOVED lines=12> */
.L_x_112:
[----:B------:R-:W-:Y:S05]  /*5180*/  BSYNC B1 ;  /* 0x0000000000017941 */ /* 0x000fea0003800000 */
.L_x_111:
        /* <DEDUP_REMOVED lines=12> */
.L_x_114:
[----:B------:R-:W-:Y:S05]  /*5250*/  BSYNC B1 ;  /* 0x0000000000017941 */ /* 0x000fea0003800000 */
.L_x_113:
        /* <DEDUP_REMOVED lines=12> */
.L_x_116:
[----:B------:R-:W-:Y:S05]  /*5320*/  BSYNC B1 ;  /* 0x0000000000017941 */ /* 0x000fea0003800000 */
.L_x_115:
        /* <DEDUP_REMOVED lines=12> */
.L_x_118:
[----:B------:R-:W-:Y:S05]  /*53f0*/  BSYNC B1 ;  /* 0x0000000000017941 */ /* 0x000fea0003800000 */
.L_x_117:
        /* <DEDUP_REMOVED lines=12> */
.L_x_120:
[----:B------:R-:W-:Y:S05]  /*54c0*/  BSYNC B1 ;  /* 0x0000000000017941 */ /* 0x000fea0003800000 */
.L_x_119:
        /* <DEDUP_REMOVED lines=12> */
.L_x_122:
[----:B------:R-:W-:Y:S05]  /*5590*/  BSYNC B1 ;  /* 0x0000000000017941 */ /* 0x000fea0003800000 */
.L_x_121:
        /* <DEDUP_REMOVED lines=12> */
.L_x_124:
[----:B------:R-:W-:Y:S05]  /*5660*/  BSYNC B1 ;  /* 0x0000000000017941 */ /* 0x000fea0003800000 */
.L_x_123:
        /* <DEDUP_REMOVED lines=12> */
.L_x_126:
[----:B------:R-:W-:Y:S05]  /*5730*/  BSYNC B1 ;  /* 0x0000000000017941 */ /* 0x000fea0003800000 */
.L_x_125:
        /* <DEDUP_REMOVED lines=12> */
.L_x_128:
[----:B------:R-:W-:Y:S05]  /*5800*/  BSYNC B1 ;  /* 0x0000000000017941 */ /* 0x000fea0003800000 */
.L_x_127:
        /* <DEDUP_REMOVED lines=12> */
.L_x_130:
[----:B------:R-:W-:Y:S05]  /*58d0*/  BSYNC B1 ;  /* 0x0000000000017941 */ /* 0x000fea0003800000 */
.L_x_129:
        /* <DEDUP_REMOVED lines=12> */
.L_x_132:
[----:B------:R-:W-:Y:S05]  /*59a0*/  BSYNC B1 ;  /* 0x0000000000017941 */ /* 0x000fea0003800000 */
.L_x_131:
        /* <DEDUP_REMOVED lines=12> */
.L_x_134:
[----:B------:R-:W-:Y:S05]  /*5a70*/  BSYNC B1 ;  /* 0x0000000000017941 */ /* 0x000fea0003800000 */
.L_x_133:
        /* <DEDUP_REMOVED lines=12> */
.L_x_136:
[----:B------:R-:W-:Y:S05]  /*5b40*/  BSYNC B1 ;  /* 0x0000000000017941 */ /* 0x000fea0003800000 */
.L_x_135:
        /* <DEDUP_REMOVED lines=12> */
.L_x_138:
[----:B------:R-:W-:Y:S05]  /*5c10*/  BSYNC B1 ;  /* 0x0000000000017941 */ /* 0x000fea0003800000 */
.L_x_137:
        /* <DEDUP_REMOVED lines=12> */
.L_x_140:
[----:B------:R-:W-:Y:S05]  /*5ce0*/  BSYNC B1 ;  /* 0x0000000000017941 */ /* 0x000fea0003800000 */
.L_x_139:
        /* <DEDUP_REMOVED lines=12> */
.L_x_142:
[----:B------:R-:W-:Y:S05]  /*5db0*/  BSYNC B1 ;  /* 0x0000000000017941 */ /* 0x000fea0003800000 */
.L_x_141:
        /* <DEDUP_REMOVED lines=12> */
.L_x_144:
[----:B------:R-:W-:Y:S05]  /*5e80*/  BSYNC B1 ;  /* 0x0000000000017941 */ /* 0x000fea0003800000 */
.L_x_143:
        /* <DEDUP_REMOVED lines=12> */
.L_x_146:
[----:B------:R-:W-:Y:S05]  /*5f50*/  BSYNC B1 ;  /* 0x0000000000017941 */ /* 0x000fea0003800000 */
.L_x_145:
        /* <DEDUP_REMOVED lines=12> */
.L_x_148:
[----:B------:R-:W-:Y:S05]  /*6020*/  BSYNC B1 ;  /* 0x0000000000017941 */ /* 0x000fea0003800000 */
.L_x_147:
[----:B-----5:R-:W-:Y:S01]  /*6030*/  LOP3.LUT R28, R28, 0xff, RZ, 0xc0, !PT ;  /* 0x000000ff1c1c7812 */ /* 0x020fe200078ec0ff */
[----:B------:R-:W-:Y:S01]  /*6040*/  BSSY B1, `(.L_x_149) ;  /* 0x000000b000017945 */ /* 0x000fe20003800000 */
[----:B------:R-:W-:Y:S02]  /*6050*/  ISETP.LT.OR P4, PT, R27, 0x6a, !P2 ;  /* 0x0000006a1b00780c */ /* 0x000fe40005781670 */
[----:B------:R-:W-:-:S05]  /*6060*/  F2FP.F16.E4M3.UNPACK_B R28, R28 ;  /* 0x0000001cff1c723e */ /* 0x000fca00020006ff */
[----:B------:R-:W-:-:S05]  /*6070*/  HADD2.F32 R28, -RZ, R28.H0_H0 ;  /* 0x2000001cff1c7230 */ /* 0x000fca0000004100 */
[----:B------:R-:W-:-:S04]  /*6080*/  FMUL R28, R28, R9 ;  /* 0x000000091c1c7220 */ /* 0x000fc80000400000 */
[----:B------:R-:W-:Y:S01]  /*6090*/  FFMA R28, R23, R8, R28 ;  /* 0x00000008171c7223 */ /* 0x000fe2000000001c */
[----:B------:R-:W-:-:S04]  /*60a0*/  PRMT R23, RZ, 0x7610, R23 ;  /* 0x00007610ff177816 */ /* 0x000fc80000000017 */
[----:B----4-:R-:W-:-:S05]  /*60b0*/  F2FP.SATFINITE.E4M3.F32.PACK_AB_MERGE_C R29, RZ, R28, RZ ;  /* 0x0000001cff1d723e */ /* 0x010fca00048070ff */
[----:B------:R4:W-:Y:S01]  /*60c0*/  @!P5 STG.E.U8 desc[UR16][R10.64+0x68], R29 ;  /* 0x0000681d0a00d986 */ /* 0x0009e2000c101110 */
[----:B------:R-:W-:Y:S05]  /*60d0*/  @P4 BRA `(.L_x_150) ;  /* 0x0000000000044947 */ /* 0x000fea0003800000 */
[----:B------:R0:W5:Y:S02]  /*60e0*/  LDG.E.U8 R23, desc[UR16][R24.64+0x69] ;  /* 0x0000691018177981 */ /* 0x000164000c1e1100 */
.L_x_150:
[----:B------:R-:W-:Y:S05]  /*60f0*/  BSYNC B1 ;  /* 0x0000000000017941 */ /* 0x000fea0003800000 */
.L_x_149:
        /* <DEDUP_REMOVED lines=8> */
[----:B------:R-:W-:-:S05]  /*6180*/  F2FP.SATFINITE.E4M3.F32.PACK_AB_MERGE_C R23, RZ, R23, RZ ;  /* 0x00000017ff17723e */ /* 0x000fca00048070ff */
[----:B------:R0:W-:Y:S01]  /*6190*/  @!P4 STG.E.U8 desc[UR16][R10.64+0x69], R23 ;  /* 0x000069170a00c986 */ /* 0x0001e2000c101110 */
[----:B------:R-:W-:Y:S05]  /*61a0*/  @P5 BRA `(.L_x_152) ;  /* 0x0000000000045947 */ /* 0x000fea0003800000 */
[----:B------:R0:W5:Y:S02]  /*61b0*/  LDG.E.U8 R22, desc[UR16][R6.64+0x70] ;  /* 0x0000701006167981 */ /* 0x000164000c1e1100 */
.L_x_152:
[----:B------:R-:W-:Y:S05]  /*61c0*/  BSYNC B1 ;  /* 0x0000000000017941 */ /* 0x000fea0003800000 */
.L_x_151:
        /* <DEDUP_REMOVED lines=8> */
[----:B0-----:R-:W-:-:S05]  /*6250*/  F2FP.SATFINITE.E4M3.F32.PACK_AB_MERGE_C R23, RZ, R22, RZ ;  /* 0x00000016ff17723e */ /* 0x001fca00048070ff */
[----:B------:R0:W-:Y:S01]  /*6260*/  @!P5 STG.E.U8 desc[UR16][R12.64+0x70], R23 ;  /* 0x000070170c00d986 */ /* 0x0001e2000c101110 */
[----:B------:R-:W-:Y:S05]  /*6270*/  @P4 BRA `(.L_x_154) ;  /* 0x0000000000044947 */ /* 0x000fea0003800000 */
[----:B------:R0:W5:Y:S02]  /*6280*/  LDG.E.U8 R21, desc[UR16][R6.64+0x71] ;  /* 0x0000711006157981 */ /* 0x000164000c1e1100 */
.L_x_154:
[----:B------:R-:W-:Y:S05]  /*6290*/  BSYNC B1 ;  /* 0x0000000000017941 */ /* 0x000fea0003800000 */
.L_x_153:
        /* <DEDUP_REMOVED lines=12> */
.L_x_156:
[----:B------:R-:W-:Y:S05]  /*6360*/  BSYNC B1 ;  /* 0x0000000000017941 */ /* 0x000fea0003800000 */
.L_x_155:
        /* <DEDUP_REMOVED lines=12> */
.L_x_158:
[----:B------:R-:W-:Y:S05]  /*6430*/  BSYNC B1 ;  /* 0x0000000000017941 */ /* 0x000fea0003800000 */
.L_x_157:
        /* <DEDUP_REMOVED lines=12> */
.L_x_160:
[----:B------:R-:W-:Y:S05]  /*6500*/  BSYNC B1 ;  /* 0x0000000000017941 */ /* 0x000fea0003800000 */
.L_x_159:
        /* <DEDUP_REMOVED lines=12> */
.L_x_162:
[----:B------:R-:W-:Y:S05]  /*65d0*/  BSYNC B1 ;  /* 0x0000000000017941 */ /* 0x000fea0003800000 */
.L_x_161:
[----:B-----5:R-:W-:Y:S01]  /*65e0*/  LOP3.LUT R15, R15, 0xff, RZ, 0xc0, !PT ;  /* 0x000000ff0f0f7812 */ /* 0x020fe200078ec0ff */
[----:B------:R-:W-:Y:S01]  /*65f0*/  BSSY B1, `(.L_x_163) ;  /* 0x000000b000017945 */ /* 0x000fe20003800000 */
[----:B------:R-:W-:Y:S02]  /*6600*/  ISETP.LT.OR P4, PT, R27, 0x79, !P2 ;  /* 0x000000791b00780c */ /* 0x000fe40005781670 */
[----:B------:R-:W-:-:S05]  /*6610*/  F2FP.F16.E4M3.UNPACK_B R15, R15 ;  /* 0x0000000fff0f723e */ /* 0x000fca00020006ff */
[----:B0-2---:R-:W-:-:S05]  /*6620*/  HADD2.F32 R6, -RZ, R15.H0_H0 ;  /* 0x2000000fff067230 */ /* 0x005fca0000004100 */
[----:B------:R-:W-:Y:S01]  /*6630*/  FMUL R7, R6, R9 ;  /* 0x0000000906077220 */ /* 0x000fe20000400000 */
[----:B------:R-:W-:-:S03]  /*6640*/  PRMT R6, RZ, 0x7610, R6 ;  /* 0x00007610ff067816 */ /* 0x000fc60000000006 */
[----:B------:R-:W-:-:S05]  /*6650*/  FFMA R7, R14, R8, R7 ;  /* 0x000000080e077223 */ /* 0x000fca0000000007 */
[----:B------:R-:W-:-:S05]  /*6660*/  F2FP.SATFINITE.E4M3.F32.PACK_AB_MERGE_C R7, RZ, R7, RZ ;  /* 0x00000007ff07723e */ /* 0x000fca00048070ff */
[----:B------:R0:W-:Y:S01]  /*6670*/  @!P1 STG.E.U8 desc[UR16][R12.64+0x79], R7 ;  /* 0x000079070c009986 */ /* 0x0001e2000c101110 */
[----:B------:R-:W-:Y:S05]  /*6680*/  @P4 BRA `(.L_x_164) ;  /* 0x0000000000044947 */ /* 0x000fea0003800000 */
[----:B------:R2:W5:Y:S02]  /*6690*/  LDG.E.U8 R6, desc[UR16][R24.64+0x78] ;  /* 0x0000781018067981 */ /* 0x000564000c1e1100 */
.L_x_164:
[----:B------:R-:W-:Y:S05]  /*66a0*/  BSYNC B1 ;  /* 0x0000000000017941 */ /* 0x000fea0003800000 */
.L_x_163:
[----:B-----5:R-:W-:Y:S01]  /*66b0*/  LOP3.LUT R6, R6, 0xff, RZ, 0xc0, !PT ;  /* 0x000000ff06067812 */ /* 0x020fe200078ec0ff */
[----:B------:R-:W-:Y:S01]  /*66c0*/  BSSY B1, `(.L_x_165) ;  /* 0x000000b000017945 */ /* 0x000fe20003800000 */
[----:B------:R-:W-:Y:S02]  /*66d0*/  ISETP.LT.OR P2, PT, R27, 0x7a, !P2 ;  /* 0x0000007a1b00780c */ /* 0x000fe40005741670 */
[----:B------:R-:W-:-:S05]  /*66e0*/  F2FP.F16.E4M3.UNPACK_B R6, R6 ;  /* 0x00000006ff06723e */ /* 0x000fca00020006ff */
[----:B------:R-:W-:-:S05]  /*66f0*/  HADD2.F32 R6, -RZ, R6.H0_H0 ;  /* 0x20000006ff067230 */ /* 0x000fca0000004100 */
[----:B------:R-:W-:-:S04]  /*6700*/  FMUL R6, R6, R9 ;  /* 0x0000000906067220 */ /* 0x000fc80000400000 */
[----:B------:R-:W-:-:S05]  /*6710*/  FFMA R6, R17, R8, R6 ;  /* 0x0000000811067223 */ /* 0x000fca0000000006 */
[----:B0-----:R-:W-:Y:S02]  /*6720*/  F2FP.SATFINITE.E4M3.F32.PACK_AB_MERGE_C R7, RZ, R6, RZ ;  /* 0x00000006ff07723e */ /* 0x001fe400048070ff */
[----:B------:R-:W-:-:S03]  /*6730*/  PRMT R6, RZ, 0x7610, R6 ;  /* 0x00007610ff067816 */ /* 0x000fc60000000006 */
[----:B------:R0:W-:Y:S01]  /*6740*/  @!P4 STG.E.U8 desc[UR16][R10.64+0x78], R7 ;  /* 0x000078070a00c986 */ /* 0x0001e2000c101110 */
[----:B------:R-:W-:Y:S05]  /*6750*/  @P2 BRA `(.L_x_166) ;  /* 0x0000000000042947 */ /* 0x000fea0003800000 */
[----:B------:R0:W5:Y:S02]  /*6760*/  LDG.E.U8 R6, desc[UR16][R24.64+0x79] ;  /* 0x0000791018067981 */ /* 0x000164000c1e1100 */
.L_x_166:
[----:B------:R-:W-:Y:S05]  /*6770*/  BSYNC B1 ;  /* 0x0000000000017941 */ /* 0x000fea0003800000 */
.L_x_165:
[----:B------:R-:W-:Y:S05]  /*6780*/  @P2 BRA `(.L_x_167) ;  /* 0x0000001000282947 */ /* 0x000fea0003800000 */
[----:B-----5:R-:W-:-:S04]  /*6790*/  LOP3.LUT R6, R6, 0xff, RZ, 0xc0, !PT ;  /* 0x000000ff06067812 */ /* 0x020fc800078ec0ff */
[----:B------:R-:W-:-:S05]  /*67a0*/  F2FP.F16.E4M3.UNPACK_B R6, R6 ;  /* 0x00000006ff06723e */ /* 0x000fca00020006ff */
[----:B------:R-:W-:-:S05]  /*67b0*/  HADD2.F32 R6, -RZ, R6.H0_H0 ;  /* 0x20000006ff067230 */ /* 0x000fca0000004100 */
[----:B0-----:R-:W-:-:S04]  /*67c0*/  FMUL R7, R6, R9 ;  /* 0x0000000906077220 */ /* 0x001fc80000400000 */
[----:B------:R-:W-:-:S05]  /*67d0*/  FFMA R7, R16, R8, R7 ;  /* 0x0000000810077223 */ /* 0x000fca0000000007 */
[----:B------:R-:W-:-:S05]  /*67e0*/  F2FP.SATFINITE.E4M3.F32.PACK_AB_MERGE_C R7, RZ, R7, RZ ;  /* 0x00000007ff07723e */ /* 0x000fca00048070ff */
[----:B------:R0:W-:Y:S01]  /*67f0*/  STG.E.U8 desc[UR16][R10.64+0x79], R7 ;  /* 0x000079070a007986 */ /* 0x0001e2000c101110 */
[----:B------:R-:W-:Y:S05]  /*6800*/  BRA `(.L_x_167) ;  /* 0x0000001000087947 */ /* 0x000fea0003800000 */
.L_x_38:
[----:B------:R-:W-:Y:S01]  /*6810*/  ISETP.GE.AND P2, PT, R33, 0x1, PT ;  /* 0x000000012100780c */ /* 0x000fe20003f46270 */
[-C--:B--2---:R-:W-:Y:S01]  /*6820*/  FMUL R141, R141, R8.reuse ;  /* 0x000000088d8d7220 */ /* 0x084fe20000400000 */
[-C--:B------:R-:W-:Y:S01]  /*6830*/  FMUL R140, R140, R8.reuse ;  /* 0x000000088c8c7220 */ /* 0x080fe20000400000 */
[----:B------:R-:W-:Y:S01]  /*6840*/  ISETP.GE.AND P1, PT, R33, 0x9, PT ;  /* 0x000000092100780c */ /* 0x000fe20003f26270 */
[-C--:B------:R-:W-:Y:S01]  /*6850*/  FMUL R138, R138, R8.reuse ;  /* 0x000000088a8a7220 */ /* 0x080fe20000400000 */
[----:B------:R-:W-:Y:S01]  /*6860*/  ISETP.LT.OR P5, PT, R27, 0x1, !P2 ;  /* 0x000000011b00780c */ /* 0x000fe200057a1670 */
[-C--:B------:R-:W-:Y:S01]  /*6870*/  FMUL R139, R139, R8.reuse ;  /* 0x000000088b8b7220 */ /* 0x080fe20000400000 */
[----:B------:R-:W-:Y:S01]  /*6880*/  ISETP.LT.OR P4, PT, R27, 0x2, !P2 ;  /* 0x000000021b00780c */ /* 0x000fe20005781670 */
[-C--:B------:R-:W-:Y:S01]  /*6890*/  FMUL R137, R137, R8.reuse ;  /* 0x0000000889897220 */ /* 0x080fe20000400000 */
[----:B------:R-:W-:Y:S01]  /*68a0*/  F2FP.SATFINITE.E4M3.F32.PACK_AB_MERGE_C R141, RZ, R141, RZ ;  /* 0x0000008dff8d723e */ /* 0x000fe200048070ff */
[----:B------:R-:W-:Y:S01]  /*68b0*/  FMUL R136, R136, R8 ;  /* 0x0000000888887220 */ /* 0x000fe20000400000 */
[----:B------:R-:W-:Y:S01]  /*68c0*/  F2FP.SATFINITE.E4M3.F32.PACK_AB_MERGE_C R7, RZ, R140, RZ ;  /* 0x0000008cff07723e */ /* 0x000fe200048070ff */
[-C--:B------:R-:W-:Y:S01]  /*68d0*/  FMUL R135, R135, R8.reuse ;  /* 0x0000000887877220 */ /* 0x080fe20000400000 */
[C---:B------:R-:W-:Y:S01]  /*68e0*/  ISETP.LT.OR P6, PT, R27.reuse, 0x9, !P2 ;  /* 0x000000091b00780c */ /* 0x040fe200057c1670 */
[----:B------:R-:W-:Y:S01]  /*68f0*/  FMUL R134, R134, R8 ;  /* 0x0000000886867220 */ /* 0x000fe20000400000 */
[----:B------:R-:W-:Y:S01]  /*6900*/  F2FP.SATFINITE.E4M3.F32.PACK_AB_MERGE_C R25, RZ, R138, RZ ;  /* 0x0000008aff19723e */ /* 0x000fe200048070ff */
[-C--:B------:R-:W-:Y:S01]  /*6910*/  FMUL R132, R132, R8.reuse ;  /* 0x0000000884847220 */ /* 0x080fe20000400000 */
[----:B------:R-:W-:Y:S01]  /*6920*/  F2FP.SATFINITE.E4M3.F32.PACK_AB_MERGE_C R139, RZ, R139, RZ ;  /* 0x0000008bff8b723e */ /* 0x000fe200048070ff */
[----:B------:R-:W-:Y:S01]  /*6930*/  @!P5 STG.E.U8 desc[UR16][R12.64], R141 ;  /* 0x0000008d0c00d986 */ /* 0x000fe2000c101110 */
[----:B------:R-:W-:Y:S01]  /*6940*/  ISETP.LT.OR P5, PT, R27, 0x2, !P1 ;  /* 0x000000021b00780c */ /* 0x000fe20004fa1670 */
[-C--:B------:R-:W-:Y:S01]  /*6950*/  FMUL R133, R133, R8.reuse ;  /* 0x0000000885857220 */ /* 0x080fe20000400000 */
[----:B------:R-:W-:Y:S01]  /*6960*/  F2FP.SATFINITE.E4M3.F32.PACK_AB_MERGE_C R137, RZ, R137, RZ ;  /* 0x00000089ff89723e */ /* 0x000fe200048070ff */
[----:B------:R0:W-:Y:S01]  /*6970*/  @!P4 STG.E.U8 desc[UR16][R12.64+0x1], R7 ;  /* 0x000001070c00c986 */ /* 0x0001e2000c101110 */
[----:B------:R-:W-:Y:S01]  /*6980*/  ISETP.LT.OR P4, PT, R27, 0x1, !P1 ;  /* 0x000000011b00780c */ /* 0x000fe20004f81670 */
[-C--:B------:R-:W-:Y:S01]  /*6990*/  FMUL R131, R131, R8.reuse ;  /* 0x0000000883837220 */ /* 0x080fe20000400000 */
[----:B------:R-:W-:Y:S01]  /*69a0*/  F2FP.SATFINITE.E4M3.F32.PACK_AB_MERGE_C R135, RZ, R135, RZ ;  /* 0x00000087ff87723e */ /* 0x000fe200048070ff */
[----:B------:R-:W-:Y:S01]  /*69b0*/  FMUL R130, R130, R8 ;  /* 0x0000000882827220 */ /* 0x000fe20000400000 */
[----:B------:R-:W-:Y:S01]  /*69c0*/  F2FP.SATFINITE.E4M3.F32.PACK_AB_MERGE_C R29, RZ, R134, RZ ;  /* 0x00000086ff1d723e */ /* 0x000fe200048070ff */
[-C--:B------:R-:W-:Y:S01]  /*69d0*/  FMUL R129, R129, R8.reuse ;  /* 0x0000000881817220 */ /* 0x080fe20000400000 */
[----:B------:R-:W-:Y:S01]  /*69e0*/  F2FP.SATFINITE.E4M3.F32.PACK_AB_MERGE_C R133, RZ, R133, RZ ;  /* 0x00000085ff85723e */ /* 0x000fe200048070ff */
[-C--:B------:R-:W-:Y:S01]  /*69f0*/  FMUL R128, R128, R8.reuse ;  /* 0x0000000880807220 */ /* 0x080fe20000400000 */
[----:B------:R-:W-:Y:S01]  /*6a00*/  F2FP.SATFINITE.E4M3.F32.PACK_AB_MERGE_C R131, RZ, R131, RZ ;  /* 0x00000083ff83723e */ /* 0x000fe200048070ff */
[----:B------:R1:W-:Y:S01]  /*6a10*/  @!P5 STG.E.U8 desc[UR16][R10.64+0x1], R25 ;  /* 0x000001190a00d986 */ /* 0x0003e2000c101110 */
[C---:B------:R-:W-:Y:S01]  /*6a20*/  ISETP.LT.OR P5, PT, R27.reuse, 0xa, !P2 ;  /* 0x0000000a1b00780c */ /* 0x040fe200057a1670 */
[----:B------:R-:W-:Y:S01]  /*6a30*/  FMUL R126, R126, R8 ;  /* 0x000000087e7e7220 */ /* 0x000fe20000400000 */
[----:B0-----:R-:W-:Y:S01]  /*6a40*/  F2FP.SATFINITE.E4M3.F32.PACK_AB_MERGE_C R7, RZ, R136, RZ ;  /* 0x00000088ff07723e */ /* 0x001fe200048070ff */
[----:B------:R-:W-:Y:S01]  /*6a50*/  @!P4 STG.E.U8 desc[UR16][R10.64], R139 ;  /* 0x0000008b0a00c986 */ /* 0x000fe2000c101110 */
[----:B------:R-:W-:Y:S01]  /*6a60*/  ISETP.LT.OR P4, PT, R27, 0x9, !P1 ;  /* 0x000000091b00780c */ /* 0x000fe20004f81670 */
[-C--:B------:R-:W-:Y:S01]  /*6a70*/  FMUL R127, R127, R8.reuse ;  /* 0x000000087f7f7220 */ /* 0x080fe20000400000 */
[----:B------:R-:W-:Y:S01]  /*6a80*/  F2FP.SATFINITE.E4M3.F32.PACK_AB_MERGE_C R129, RZ, R129, RZ ;  /* 0x00000081ff81723e */ /* 0x000fe200048070ff */
[----:B------:R-:W-:Y:S01]  /*6a90*/  @!P6 STG.E.U8 desc[UR16][R12.64+0x8], R137 ;  /* 0x000008890c00e986 */ /* 0x000fe2000c101110 */
[----:B------:R-:W-:Y:S01]  /*6aa0*/  ISETP.LT.OR P6, PT, R27, 0xa, !P1 ;  /* 0x0000000a1b00780c */ /* 0x000fe20004fc1670 */
[-C--:B------:R-:W-:Y:S01]  /*6ab0*/  FMUL R125, R125, R8.reuse ;  /* 0x000000087d7d7220 */ /* 0x080fe20000400000 */
[----:B------:R-:W-:Y:S01]  /*6ac0*/  F2FP.SATFINITE.E4M3.F32.PACK_AB_MERGE_C R127, RZ, R127, RZ ;  /* 0x0000007fff7f723e */ /* 0x000fe200048070ff */
[----:B------:R-:W-:Y:S01]  /*6ad0*/  FMUL R124, R124, R8 ;  /* 0x000000087c7c7220 */ /* 0x000fe20000400000 */
[----:B-1----:R-:W-:Y:S01]  /*6ae0*/  F2FP.SATFINITE.E4M3.F32.PACK_AB_MERGE_C R25, RZ, R132, RZ ;  /* 0x00000084ff19723e */ /* 0x002fe200048070ff */
[----:B------:R0:W-:Y:S01]  /*6af0*/  @!P5 STG.E.U8 desc[UR16][R12.64+0x9], R7 ;  /* 0x000009070c00d986 */ /* 0x0001e2000c101110 */
[----:B------:R-:W-:Y:S01]  /*6b00*/  ISETP.LT.OR P5, PT, R27, 0x12, !P2 ;  /* 0x000000121b00780c */ /* 0x000fe200057a1670 */
[-C--:B------:R-:W-:Y:S01]  /*6b10*/  FMUL R123, R123, R8.reuse ;  /* 0x000000087b7b7220 */ /* 0x080fe20000400000 */
[----:B------:R-:W-:Y:S01]  /*6b20*/  F2FP.SATFINITE.E4M3.F32.PACK_AB_MERGE_C R125, RZ, R125, RZ ;  /* 0x0000007dff7d723e */ /* 0x000fe200048070ff */
[----:B------:R-:W-:Y:S01]  /*6b30*/  @!P4 STG.E.U8 desc[UR16][R10.64+0x8], R135 ;  /* 0x000008870a00c986 */ /* 0x000fe2000c101110 */
[C---:B------:R-:W-:Y:S01]  /*6b40*/  ISETP.LT.OR P4, PT, R27.reuse, 0x11, !P2 ;  /* 0x000000111b00780c */ /* 0x040fe20005781670 */
[-C--:B------:R-:W-:Y:S01]  /*6b50*/  FMUL R122, R122, R8.reuse ;  /* 0x000000087a7a7220 */ /* 0x080fe20000400000 */
[----:B------:R-:W-:Y:S01]  /*6b60*/  F2FP.SATFINITE.E4M3.F32.PACK_AB_MERGE_C R123, RZ, R123, RZ ;  /* 0x0000007bff7b723e */ /* 0x000fe200048070ff */
[----:B------:R1:W-:Y:S01]  /*6b70*/  @!P6 STG.E.U8 desc[UR16][R10.64+0x9], R29 ;  /* 0x0000091d0a00e986 */ /* 0x0003e2000c101110 */
[----:B------:R-:W-:Y:S01]  /*6b80*/  ISETP.LT.OR P6, PT, R27, 0x11, !P1 ;  /* 0x000000111b00780c */ /* 0x000fe20004fc1670 */
[-C--:B------:R-:W-:Y:S01]  /*6b90*/  FMUL R120, R120, R8.reuse ;  /* 0x0000000878787220 */ /* 0x080fe20000400000 */
[----:B------:R-:W-:Y:S01]  /*6ba0*/  FMUL R121, R121, R8 ;  /* 0x0000000879797220 */ /* 0x000fe20000400000 */
[----:B0-----:R-:W-:Y:S01]  /*6bb0*/  F2FP.SATFINITE.E4M3.F32.PACK_AB_MERGE_C R7, RZ, R130, RZ ;  /* 0x00000082ff07723e */ /* 0x001fe200048070ff */
[-C--:B------:R-:W-:Y:S01]  /*6bc0*/  FMUL R119, R119, R8.reuse ;  /* 0x0000000877777220 */ /* 0x080fe20000400000 */
[----:B------:R0:W-:Y:S01]  /*6bd0*/  @!P5 STG.E.U8 desc[UR16][R12.64+0x11], R25 ;  /* 0x000011190c00d986 */ /* 0x0001e2000c101110 */
[C---:B------:R-:W-:Y:S01]  /*6be0*/  ISETP.LT.OR P5, PT, R27.reuse, 0x12, !P1 ;  /* 0x000000121b00780c */ /* 0x040fe20004fa1670 */
[-C--:B------:R-:W-:Y:S01]  /*6bf0*/  FMUL R118, R118, R8.reuse ;  /* 0x0000000876767220 */ /* 0x080fe20000400000 */
[----:B------:R-:W-:Y:S01]  /*6c00*/  F2FP.SATFINITE.E4M3.F32.PACK_AB_MERGE_C R121, RZ, R121, RZ ;  /* 0x00000079ff79723e */ /* 0x000fe200048070ff */
[----:B------:R-:W-:Y:S01]  /*6c10*/  @!P4 STG.E.U8 desc[UR16][R12.64+0x10], R133 ;  /* 0x000010850c00c986 */ /* 0x000fe2000c101110 */
[----:B------:R-:W-:Y:S01]  /*6c20*/  ISETP.LT.OR P4, PT, R27, 0x19, !P2 ;  /* 0x000000191b00780c */ /* 0x000fe20005781670 */
[----:B------:R-:W-:Y:S01]  /*6c30*/  FMUL R117, R117, R8 ;  /* 0x0000000875757220 */ /* 0x000fe20000400000 */
[----:B-1----:R-:W-:Y:S01]  /*6c40*/  F2FP.SATFINITE.E4M3.F32.PACK_AB_MERGE_C R29, RZ, R128, RZ ;  /* 0x00000080ff1d723e */ /* 0x002fe200048070ff */
[----:B------:R-:W-:Y:S01]  /*6c50*/  @!P6 STG.E.U8 desc[UR16][R10.64+0x10], R131 ;  /* 0x000010830a00e986 */ /* 0x000fe2000c101110 */
[C---:B------:R-:W-:Y:S01]  /*6c60*/  ISETP.LT.OR P6, PT, R27.reuse, 0x1a, !P2 ;  /* 0x0000001a1b00780c */ /* 0x040fe200057c1670 */
[-C--:B------:R-:W-:Y:S01]  /*6c70*/  FMUL R116, R116, R8.reuse ;  /* 0x0000000874747220 */ /* 0x080fe20000400000 */
[----:B------:R-:W-:Y:S01]  /*6c80*/  F2FP.SATFINITE.E4M3.F32.PACK_AB_MERGE_C R119, RZ, R119, RZ ;  /* 0x00000077ff77723e */ /* 0x000fe200048070ff */
[----:B------:R-:W-:Y:S01]  /*6c90*/  FMUL R114, R114, R8 ;  /* 0x0000000872727220 */ /* 0x000fe20000400000 */
[----:B0-----:R-:W-:Y:S01]  /*6ca0*/  F2FP.SATFINITE.E4M3.F32.PACK_AB_MERGE_C R25, RZ, R126, RZ ;  /* 0x0000007eff19723e */ /* 0x001fe200048070ff */
[----:B------:R0:W-:Y:S01]  /*6cb0*/  @!P5 STG.E.U8 desc[UR16][R10.64+0x11], R7 ;  /* 0x000011070a00d986 */ /* 0x0001e2000c101110 */
[----:B------:R-:W-:Y:S01]  /*6cc0*/  ISETP.LT.OR P5, PT, R27, 0x1a, !P1 ;  /* 0x0000001a1b00780c */ /* 0x000fe20004fa1670 */
        /* <DEDUP_REMOVED lines=11> */
[----:B0-----:R-:W-:Y:S01]  /*6d80*/  F2FP.SATFINITE.E4M3.F32.PACK_AB_MERGE_C R7, RZ, R124, RZ ;  /* 0x0000007cff07723e */ /* 0x001fe200048070ff */
[----:B------:R0:W-:Y:S01]  /*6d90*/  @!P5 STG.E.U8 desc[UR16][R10.64+0x19], R25 ;  /* 0x000019190a00d986 */ /* 0x0001e2000c101110 */
[C---:B------:R-:W-:Y:S01]  /*6da0*/  ISETP.LT.OR P5, PT, R27.reuse, 0x22, !P2 ;  /* 0x000000221b00780c */ /* 0x040fe200057a1670 */
[-C--:B------:R-:W-:Y:S01]  /*6db0*/  FMUL R110, R110, R8.reuse ;  /* 0x000000086e6e7220 */ /* 0x080fe20000400000 */
[----:B------:R-:W-:Y:S01]  /*6dc0*/  F2FP.SATFINITE.E4M3.F32.PACK_AB_MERGE_C R111, RZ, R111, RZ ;  /* 0x0000006fff6f723e */ /* 0x000fe200048070ff */
[----:B------:R-:W-:Y:S01]  /*6dd0*/  @!P4 STG.E.U8 desc[UR16][R10.64+0x18], R127 ;  /* 0x0000187f0a00c986 */ /* 0x000fe2000c101110 */
[C---:B------:R-:W-:Y:S01]  /*6de0*/  ISETP.LT.OR P4, PT, R27.reuse, 0x21, !P1 ;  /* 0x000000211b00780c */ /* 0x040fe20004f81670 */
[----:B------:R-:W-:Y:S01]  /*6df0*/  FMUL R108, R108, R8 ;  /* 0x000000086c6c7220 */ /* 0x000fe20000400000 */
[----:B-1----:R-:W-:Y:S01]  /*6e00*/  F2FP.SATFINITE.E4M3.F32.PACK_AB_MERGE_C R29, RZ, R122, RZ ;  /* 0x0000007aff1d723e */ /* 0x002fe200048070ff */
[----:B------:R-:W-:Y:S01]  /*6e10*/  @!P6 STG.E.U8 desc[UR16][R12.64+0x20], R125 ;  /* 0x0000207d0c00e986 */ /* 0x000fe2000c101110 */
[----:B------:R-:W-:Y:S01]  /*6e20*/  ISETP.LT.OR P6, PT, R27, 0x22, !P1 ;  /* 0x000000221b00780c */ /* 0x000fe20004fc1670 */
[-C--:B------:R-:W-:Y:S01]  /*6e30*/  FMUL R109, R109, R8.reuse ;  /* 0x000000086d6d7220 */ /* 0x080fe20000400000 */
[----:B------:R-:W-:Y:S01]  /*6e40*/  FMUL R107, R107, R8 ;  /* 0x000000086b6b7220 */ /* 0x000fe20000400000 */
[----:B0-----:R-:W-:Y:S01]  /*6e50*/  F2FP.SATFINITE.E4M3.F32.PACK_AB_MERGE_C R25, RZ, R120, RZ ;  /* 0x00000078ff19723e */ /* 0x001fe200048070ff */
[-C--:B------:R-:W-:Y:S01]  /*6e60*/  FMUL R106, R106, R8.reuse ;  /* 0x000000086a6a7220 */ /* 0x080fe20000400000 */
        /* <DEDUP_REMOVED lines=33> */
[----:B------:R-:W-:Y:S01]  /*7080*/  ISETP.LT.OR P4, PT, R27, 0x31, !P1 ;  /* 0x000000311b00780c */ /* 0x000fe20004f81670 */
[-C--:B------:R-:W-:Y:S01]  /*7090*/  FMUL R97, R97, R8.reuse ;  /* 0x0000000861617220 */ /* 0x080fe20000400000 */
[-C--:B------:R-:W-:Y:S01]  /*70a0*/  FMUL R95, R95, R8.reuse ;  /* 0x000000085f5f7220 */ /* 0x080fe20000400000 */
        /* <DEDUP_REMOVED lines=37> */
[-C--:B------:R-:W-:Y:S01]  /*7300*/  FMUL R19, R19, R8.reuse ;  /* 0x0000000813137220 */ /* 0x080fe20000400000 */
        /* <DEDUP_REMOVED lines=17> */
[----:B------:R-:W-:Y:S01]  /*7420*/  F2FP.SATFINITE.E4M3.F32.PACK_AB_MERGE_C R15, RZ, R15, RZ ;  /* 0x0000000fff0f723e */ /* 0x000fe200048070ff */
[----:B------:R1:W-:Y:S01]  /*7430*/  @!P6 STG.E.U8 desc[UR16][R12.64+0x49], R29 ;  /* 0x0000491d0c00e986 */ /* 0x0003e2000c101110 */
[----:B------:R-:W-:-:S02]  /*7440*/  ISETP.LT.OR P6, PT, R27, 0x51, !P2 ;  /* 0x000000511b00780c */ /* 0x000fc400057c1670 */
[----:B------:R-:W-:Y:S02]  /*7450*/  F2FP.SATFINITE.E4M3.F32.PACK_AB_MERGE_C R17, RZ, R17, RZ ;  /* 0x00000011ff11723e */ /* 0x000fe400048070ff */
[----:B0-----:R-:W-:Y:S01]  /*7460*/  F2FP.SATFINITE.E4M3.F32.PACK_AB_MERGE_C R7, RZ, R100, RZ ;  /* 0x00000064ff07723e */ /* 0x001fe200048070ff */
[----:B------:R0:W-:Y:S01]  /*7470*/  @!P5 STG.E.U8 desc[UR16][R10.64+0x49], R25 ;  /* 0x000049190a00d986 */ /* 0x0001e2000c101110 */
[----:B------:R-:W-:-:S03]  /*7480*/  ISETP.LT.OR P5, PT, R27, 0x52, !P2 ;  /* 0x000000521b00780c */ /* 0x000fc600057a1670 */
[----:B------:R-:W-:Y:S01]  /*7490*/  @!P4 STG.E.U8 desc[UR16][R10.64+0x48], R103 ;  /* 0x000048670a00c986 */ /* 0x000fe2000c101110 */
[C---:B------:R-:W-:Y:S02]  /*74a0*/  ISETP.LT.OR P4, PT, R27.reuse, 0x51, !P1 ;  /* 0x000000511b00780c */ /* 0x040fe40004f81670 */
[----:B-1----:R-:W-:Y:S01]  /*74b0*/  F2FP.SATFINITE.E4M3.F32.PACK_AB_MERGE_C R29, RZ, R98, RZ ;  /* 0x00000062ff1d723e */ /* 0x002fe200048070ff */
[----:B------:R-:W-:Y:S01]  /*74c0*/  @!P6 STG.E.U8 desc[UR16][R12.64+0x50], R101 ;  /* 0x000050650c00e986 */ /* 0x000fe2000c101110 */
[----:B------:R-:W-:Y:S02]  /*74d0*/  ISETP.LT.OR P6, PT, R27, 0x52, !P1 ;  /* 0x000000521b00780c */ /* 0x000fe40004fc1670 */
[----:B0-----:R-:W-:-:S03]  /*74e0*/  F2FP.SATFINITE.E4M3.F32.PACK_AB_MERGE_C R25, RZ, R96, RZ ;  /* 0x00000060ff19723e */ /* 0x001fc600048070ff */
[----:B------:R0:W-:Y:S01]  /*74f0*/  @!P5 STG.E.U8 desc[UR16][R12.64+0x51], R7 ;  /* 0x000051070c00d986 */ /* 0x0001e2000c101110 */
[----:B------:R-:W-:-:S03]  /*7500*/  ISETP.LT.OR P5, PT, R27, 0x5a, !P2 ;  /* 0x0000005a1b00780c */ /* 0x000fc600057a1670 */
[----:B------:R-:W-:Y:S01]  /*7510*/  @!P4 STG.E.U8 desc[UR16][R10.64+0x50], R99 ;  /* 0x000050630a00c986 */ /* 0x000fe2000c101110 */
[----:B------:R-:W-:-:S03]  /*7520*/  ISETP.LT.OR P4, PT, R27, 0x59, !P2 ;  /* 0x000000591b00780c */ /* 0x000fc60005781670 */
[----:B------:R1:W-:Y:S01]  /*7530*/  @!P6 STG.E.U8 desc[UR16][R10.64+0x51], R29 ;  /* 0x0000511d0a00e986 */ /* 0x0003e2000c101110 */
[----:B------:R-:W-:Y:S02]  /*7540*/  ISETP.LT.OR P6, PT, R27, 0x59, !P1 ;  /* 0x000000591b00780c */ /* 0x000fe40004fc1670 */
[----:B0-----:R-:W-:-:S03]  /*7550*/  F2FP.SATFINITE.E4M3.F32.PACK_AB_MERGE_C R7, RZ, R94, RZ ;  /* 0x0000005eff07723e */ /* 0x001fc600048070ff */
        /* <DEDUP_REMOVED lines=27> */
[----:B------:R-:W-:Y:S01]  /*7710*/  @!P6 STG.E.U8 desc[UR16][R10.64+0x69], R29 ;  /* 0x0000691d0a00e986 */ /* 0x000fe2000c101110 */
[----:B------:R-:W-:Y:S02]  /*7720*/  ISETP.LT.OR P6, PT, R27, 0x71, !P1 ;  /* 0x000000711b00780c */ /* 0x000fe40004fc1670 */
[----:B0-----:R-:W-:-:S03]  /*7730*/  F2FP.SATFINITE.E4M3.F32.PACK_AB_MERGE_C R7, RZ, R18, RZ ;  /* 0x00000012ff07723e */ /* 0x001fc600048070ff */
[----:B------:R-:W-:Y:S01]  /*7740*/  @!P5 STG.E.U8 desc[UR16][R12.64+0x71], R25 ;  /* 0x000071190c00d986 */ /* 0x000fe2000c101110 */
[C---:B------:R-:W-:Y:S02]  /*7750*/  ISETP.LT.OR P5, PT, R27.reuse, 0x79, !P2 ;  /* 0x000000791b00780c */ /* 0x040fe400057a1670 */
[C---:B------:R-:W-:Y:S01]  /*7760*/  ISETP.LT.OR P2, PT, R27.reuse, 0x7a, !P2 ;  /* 0x0000007a1b00780c */ /* 0x040fe20005741670 */
[----:B------:R0:W-:Y:S01]  /*7770*/  @!P4 STG.E.U8 desc[UR16][R12.64+0x70], R21 ;  /* 0x000070150c00c986 */ /* 0x0001e2000c101110 */
[----:B------:R-:W-:-:S03]  /*7780*/  ISETP.LT.OR P4, PT, R27, 0x72, !P1 ;  /* 0x000000721b00780c */ /* 0x000fc60004f81670 */
[----:B------:R1:W-:Y:S01]  /*7790*/  @!P6 STG.E.U8 desc[UR16][R10.64+0x70], R19 ;  /* 0x000070130a00e986 */ /* 0x0003e2000c101110 */
[C---:B------:R-:W-:Y:S02]  /*77a0*/  ISETP.LT.OR P6, PT, R27.reuse, 0x79, !P1 ;  /* 0x000000791b00780c */ /* 0x040fe40004fc1670 */
[----:B------:R-:W-:Y:S02]  /*77b0*/  ISETP.LT.OR P1, PT, R27, 0x7a, !P1 ;  /* 0x0000007a1b00780c */ /* 0x000fe40004f21670 */
[----:B0-----:R-:W-:-:S05]  /*77c0*/  F2FP.SATFINITE.E4M3.F32.PACK_AB_MERGE_C R21, RZ, R16, RZ ;  /* 0x00000010ff15723e */ /* 0x001fca00048070ff */
[----:B------:R0:W-:Y:S01]  /*77d0*/  @!P4 STG.E.U8 desc[UR16][R10.64+0x71], R7 ;  /* 0x000071070a00c986 */ /* 0x0001e2000c101110 */
[----:B-1----:R-:W-:-:S03]  /*77e0*/  F2FP.SATFINITE.E4M3.F32.PACK_AB_MERGE_C R19, RZ, R14, RZ ;  /* 0x0000000eff13723e */ /* 0x002fc600048070ff */
[----:B------:R0:W-:Y:S04]  /*77f0*/  @!P5 STG.E.U8 desc[UR16][R12.64+0x78], R15 ;  /* 0x0000780f0c00d986 */ /* 0x0001e8000c101110 */
[----:B------:R0:W-:Y:S04]  /*7800*/  @!P2 STG.E.U8 desc[UR16][R12.64+0x79], R19 ;  /* 0x000079130c00a986 */ /* 0x0001e8000c101110 */
[----:B------:R0:W-:Y:S04]  /*7810*/  @!P6 STG.E.U8 desc[UR16][R10.64+0x78], R17 ;  /* 0x000078110a00e986 */ /* 0x0001e8000c101110 */
[----:B------:R0:W-:Y:S02]  /*7820*/  @!P1 STG.E.U8 desc[UR16][R10.64+0x79], R21 ;  /* 0x000079150a009986 */ /* 0x0001e4000c101110 */
.L_x_167:
[----:B------:R-:W-:Y:S05]  /*7830*/  BSYNC B0 ;  /* 0x0000000000007941 */ /* 0x000fea0003800000 */
.L_x_37:
[----:B------:R-:W-:Y:S01]  /*7840*/  ULDC UR6, c[0x0][0xc] ;  /* 0x0000030000067ab9 */ /* 0x000fe20000000800 */
[----:B------:R-:W-:Y:S01]  /*7850*/  ULDC UR7, c[0x0][0x10] ;  /* 0x0000040000077ab9 */ /* 0x000fe20000000800 */
[----:B0-----:R-:W0:Y:S01]  /*7860*/  LDC R7, c[0x0][0x14] ;  /* 0x00000500ff077b82 */ /* 0x001e220000000800 */
[----:B------:R-:W-:Y:S01]  /*7870*/  UIMAD.WIDE.U32 UR6, UR6, UR7, URZ ;  /* 0x00000007060672a5 */ /* 0x000fe2000f8e003f */
[----:B----4-:R-:W-:Y:S02]  /*7880*/  IMAD.MOV.U32 R10, RZ, RZ, -0x1 ;  /* 0xffffffffff0a7424 */ /* 0x010fe400078e00ff */
[----:B-----5:R-:W-:-:S03]  /*7890*/  IMAD.MOV.U32 R6, RZ, RZ, -0x1 ;  /* 0xffffffffff067424 */ /* 0x020fc600078e00ff */
[----:B0-----:R-:W-:-:S04]  /*78a0*/  IMAD.WIDE.U32 R2, R7, UR6, R2 ;  /* 0x0000000607027c25 */ /* 0x001fc8000f8e0002 */
[----:B------:R-:W-:Y:S01]  /*78b0*/  IMAD R7, R7, UR7, RZ ;  /* 0x0000000707077c24 */ /* 0x000fe2000f8e02ff */
[----:B------:R-:W-:Y:S02]  /*78c0*/  ULDC.64 UR6, c[0x0][0x650] ;  /* 0x0001940000067ab9 */ /* 0x000fe40000000a00 */
[----:B------:R-:W-:Y:S01]  /*78d0*/  ISETP.GE.U32.AND P1, PT, R2, UR6, PT ;  /* 0x0000000602007c0c */ /* 0x000fe2000bf26070 */
[--C-:B------:R-:W-:Y:S01]  /*78e0*/  IMAD.IADD R3, R3, 0x1, R7.reuse ;  /* 0x0000000103037824 */ /* 0x100fe200078e0207 */
[----:B------:R-:W-:-:S04]  /*78f0*/  PRMT R7, RZ, 0x7610, R7 ;  /* 0x00007610ff077816 */ /* 0x000fc80000000007 */
[----:B------:R-:W-:-:S13]  /*7900*/  ISETP.GE.U32.AND.EX P1, PT, R3, UR7, PT, P1 ;  /* 0x0000000703007c0c */ /* 0x000fda000bf26110 */
[----:B------:R-:W-:Y:S05]  /*7910*/  @P1 BRA `(.L_x_168) ;  /* 0x0000000400601947 */ /* 0x000fea0003800000 */
[----:B------:R-:W0:Y:S01]  /*7920*/  S2R R20, SR_CTAID.X ;  /* 0x0000000000147919 */ /* 0x000e220000002500 */
[----:B------:R-:W4:Y:S01]  /*7930*/  LDC.64 R14, c[0x0][0x628] ;  /* 0x00018a00ff0e7b82 */ /* 0x000f220000000a00 */
[----:B------:R-:W-:Y:S01]  /*7940*/  ULDC UR6, c[0x0][0x150] ;  /* 0x0000540000067ab9 */ /* 0x000fe20000000800 */
[----:B-1----:R-:W-:Y:S01]  /*7950*/  IMAD.MOV.U32 R12, RZ, RZ, R2 ;  /* 0x000000ffff0c7224 */ /* 0x002fe200078e0002 */
[----:B------:R-:W1:Y:S01]  /*7960*/  S2R R22, SR_CTAID.Y ;  /* 0x0000000000167919 */ /* 0x000e620000002600 */
[----:B------:R-:W-:-:S04]  /*7970*/  IMAD.MOV.U32 R13, RZ, RZ, R3 ;  /* 0x000000ffff0d7224 */ /* 0x000fc800078e0003 */
[----:B------:R-:W1:Y:S08]  /*7980*/  LDC R23, c[0x0][0x144] ;  /* 0x00005100ff177b82 */ /* 0x000e700000000800 */
[----:B------:R-:W1:Y:S08]  /*7990*/  LDC R16, c[0x0][0x630] ;  /* 0x00018c00ff107b82 */ /* 0x000e700000000800 */
[----:B------:R-:W1:Y:S01]  /*79a0*/  LDC.64 R18, c[0x0][0x620] ;  /* 0x00018800ff127b82 */ /* 0x000e620000000a00 */
[----:B----4-:R-:W-:-:S04]  /*79b0*/  ISETP.NE.U32.AND P1, PT, R14, RZ, PT ;  /* 0x000000ff0e00720c */ /* 0x010fc80003f25070 */
[----:B------:R-:W-:Y:S02]  /*79c0*/  ISETP.NE.AND.EX P1, PT, R15, RZ, PT, P1 ;  /* 0x000000ff0f00720c */ /* 0x000fe40003f25310 */
[----:B0-----:R-:W-:-:S05]  /*79d0*/  I2FP.F32.U32 R6, R20 ;  /* 0x0000001400067245 */ /* 0x001fca0000201000 */
[----:B------:R-:W-:-:S04]  /*79e0*/  FMUL R6, R6, UR6 ;  /* 0x0000000606067c20 */ /* 0x000fc80008400000 */
[----:B------:R0:W4:Y:S02]  /*79f0*/  F2I.U32.TRUNC.NTZ R21, R6 ;  /* 0x0000000600157305 */ /* 0x000124000020f000 */
[----:B------:R-:W-:Y:S05]  /*7a00*/  @!P1 BRA `(.L_x_169) ;  /* 0x0000000000289947 */ /* 0x000fea0003800000 */
[----:B------:R-:W5:Y:S02]  /*7a10*/  LDC R7, c[0x0][0x634] ;  /* 0x00018d00ff077b82 */ /* 0x000f640000000800 */
[----:B-----5:R-:W-:-:S05]  /*7a20*/  IADD3 R13, P1, R2, R7, RZ ;  /* 0x00000007020d7210 */ /* 0x020fca0007f3e0ff */
[----:B------:R-:W-:-:S04]  /*7a30*/  IMAD.X R17, RZ, RZ, R3, P1 ;  /* 0x000000ffff117224 */ /* 0x000fc800008e0603 */
[----:B0-----:R-:W-:-:S04]  /*7a40*/  IMAD.WIDE.U32 R6, R17, R14, RZ ;  /* 0x0000000e11067225 */ /* 0x001fc800078e00ff */
[----:B------:R-:W-:-:S04]  /*7a50*/  IMAD.WIDE.U32 R10, P1, R13, R15, R6 ;  /* 0x0000000f0d0a7225 */ /* 0x000fc80007820006 */
[----:B------:R-:W-:-:S04]  /*7a60*/  IMAD.WIDE.U32 R6, R13, R14, RZ ;  /* 0x0000000e0d067225 */ /* 0x000fc800078e00ff */
[----:B------:R-:W-:Y:S01]  /*7a70*/  IMAD.X R13, RZ, RZ, RZ, P1 ;  /* 0x000000ffff0d7224 */ /* 0x000fe200008e06ff */
[----:B------:R-:W-:Y:S01]  /*7a80*/  IADD3 RZ, P1, R7, R10, RZ ;  /* 0x0000000a07ff7210 */ /* 0x000fe20007f3e0ff */
[----:B------:R-:W-:-:S04]  /*7a90*/  IMAD.MOV.U32 R12, RZ, RZ, R11 ;  /* 0x000000ffff0c7224 */ /* 0x000fc800078e000b */
[----:B------:R-:W-:-:S08]  /*7aa0*/  IMAD.WIDE.U32.X R12, R17, R15, R12, P1 ;  /* 0x0000000f110c7225 */ /* 0x000fd000008e040c */
.L_x_169:
[----:B------:R-:W5:Y:S01]  /*7ab0*/  LDC.64 R28, c[0x0][0x640] ;  /* 0x00019000ff1c7b82 */ /* 0x000f620000000a00 */
[-C--:B-1----:R-:W-:Y:S01]  /*7ac0*/  SHF.R.U64 R17, R12, R16.reuse, R13 ;  /* 0x000000100c117219 */ /* 0x082fe2000000120d */
[----:B----4-:R-:W-:Y:S01]  /*7ad0*/  IMAD.MOV R21, RZ, RZ, -R21 ;  /* 0x000000ffff157224 */ /* 0x010fe200078e0a15 */
[----:B0-----:R-:W-:Y:S01]  /*7ae0*/  SHF.R.U32.HI R6, RZ, R16, R13 ;  /* 0x00000010ff067219 */ /* 0x001fe2000001160d */
[----:B------:R-:W-:Y:S01]  /*7af0*/  ULDC UR6, c[0x0][0x154] ;  /* 0x0000550000067ab9 */ /* 0x000fe20000000800 */
[----:B------:R-:W-:Y:S01]  /*7b00*/  IADD3 R11, P1, RZ, -R17, RZ ;  /* 0x80000011ff0b7210 */ /* 0x000fe20007f3e0ff */
[----:B------:R-:W-:Y:S02]  /*7b10*/  IMAD R23, R23, R21, R20 ;  /* 0x0000001517177224 */ /* 0x000fe400078e0214 */
[----:B------:R-:W0:Y:S01]  /*7b20*/  LDC R12, c[0x0][0x618] ;  /* 0x00018600ff0c7b82 */ /* 0x000e220000000800 */
[----:B------:R-:W-:Y:S02]  /*7b30*/  IMAD.MOV.U32 R13, RZ, RZ, 0x1 ;  /* 0x00000001ff0d7424 */ /* 0x000fe400078e00ff */
[----:B------:R-:W-:-:S04]  /*7b40*/  IMAD.X R7, RZ, RZ, ~R6, P1 ;  /* 0x000000ffff077224 */ /* 0x000fc800008e0e06 */
[-C--:B------:R-:W-:Y:S01]  /*7b50*/  IMAD R10, R7, R18.reuse, RZ ;  /* 0x00000012070a7224 */ /* 0x080fe200078e02ff */
[----:B--23--:R-:W1:Y:S01]  /*7b60*/  LDC R24, c[0x0][0x608] ;  /* 0x00018200ff187b82 */ /* 0x00ce620000000800 */
[----:B------:R-:W-:-:S04]  /*7b70*/  IMAD.WIDE.U32 R6, R11, R18, R2 ;  /* 0x000000120b067225 */ /* 0x000fc800078e0002 */
[----:B------:R-:W-:Y:S01]  /*7b80*/  IMAD R11, R11, R19, R10 ;  /* 0x000000130b0b7224 */ /* 0x000fe200078e020a */
[----:B------:R-:W-:Y:S02]  /*7b90*/  I2FP.F32.U32 R10, R22 ;  /* 0x00000016000a7245 */ /* 0x000fe40000201000 */
[----:B------:R-:W2:Y:S01]  /*7ba0*/  LDC R26, c[0x0][0x658] ;  /* 0x00019600ff1a7b82 */ /* 0x000ea20000000800 */
[----:B------:R-:W-:Y:S01]  /*7bb0*/  IMAD.IADD R7, R7, 0x1, R11 ;  /* 0x0000000107077824 */ /* 0x000fe200078e020b */
[----:B-----5:R-:W-:Y:S01]  /*7bc0*/  ISETP.NE.U32.AND P1, PT, R28, RZ, PT ;  /* 0x000000ff1c00720c */ /* 0x020fe20003f25070 */
[----:B------:R-:W-:Y:S01]  /*7bd0*/  FMUL R10, R10, UR6 ;  /* 0x000000060a0a7c20 */ /* 0x000fe20008400000 */
[----:B------:R-:W-:Y:S02]  /*7be0*/  IMAD.MOV.U32 R11, RZ, RZ, -0x1 ;  /* 0xffffffffff0b7424 */ /* 0x000fe400078e00ff */
[----:B------:R-:W-:Y:S01]  /*7bf0*/  ISETP.NE.AND.EX P1, PT, R29, RZ, PT, P1 ;  /* 0x000000ff1d00720c */ /* 0x000fe20003f25310 */
[----:B------:R3:W4:Y:S01]  /*7c00*/  F2I.U32.TRUNC.NTZ R19, R10 ;  /* 0x0000000a00137305 */ /* 0x000722000020f000 */
[----:B------:R-:W3:Y:S01]  /*7c10*/  LDC R21, c[0x0][0x148] ;  /* 0x00005200ff157b82 */ /* 0x000ee20000000800 */
[----:B0-----:R-:W-:-:S02]  /*7c20*/  SHF.R.U64 R16, R6, R12, R7 ;  /* 0x0000000c06107219 */ /* 0x001fc40000001207 */
[----:B------:R-:W-:-:S05]  /*7c30*/  SHF.R.U32.HI R7, RZ, R12, R7 ;  /* 0x0000000cff077219 */ /* 0x000fca0000011607 */
[----:B------:R-:W0:Y:S01]  /*7c40*/  LDC R20, c[0x0][0x600] ;  /* 0x00018000ff147b82 */ /* 0x000e220000000800 */
[-CC-:B-1----:R-:W-:Y:S02]  /*7c50*/  SHF.R.U64 R14, R16, R24.reuse, R7.reuse ;  /* 0x00000018100e7219 */ /* 0x182fe40000001207 */
[----:B------:R-:W-:-:S05]  /*7c60*/  SHF.R.U32.HI R7, RZ, R24, R7 ;  /* 0x00000018ff077219 */ /* 0x000fca0000011607 */
[----:B------:R-:W1:Y:S01]  /*7c70*/  LDC R27, c[0x0][0x648] ;  /* 0x00019200ff1b7b82 */ /* 0x000e620000000800 */
[-CC-:B--2---:R-:W-:Y:S02]  /*7c80*/  SHF.R.U64 R18, R14, R26.reuse, R7.reuse ;  /* 0x0000001a0e127219 */ /* 0x184fe40000001207 */
[-C--:B------:R-:W-:Y:S02]  /*7c90*/  SHF.L.U32 R11, R11, R26.reuse, RZ ;  /* 0x0000001a0b0b7219 */ /* 0x080fe400000006ff */
[-C--:B------:R-:W-:Y:S01]  /*7ca0*/  SHF.R.U32.HI R7, RZ, R26.reuse, R7 ;  /* 0x0000001aff077219 */ /* 0x080fe20000011607 */
[----:B------:R-:W-:Y:S01]  /*7cb0*/  IMAD.MOV.U32 R6, RZ, RZ, R18 ;  /* 0x000000ffff067224 */ /* 0x000fe200078e0012 */
[----:B------:R-:W-:Y:S01]  /*7cc0*/  SHF.L.U32 R26, R13, R26, RZ ;  /* 0x0000001a0d1a7219 */ /* 0x000fe200000006ff */
[----:B------:R-:W2:Y:S01]  /*7cd0*/  LDC R30, c[0x0][0x638] ;  /* 0x00018e00ff1e7b82 */ /* 0x000ea20000000800 */
[----:B------:R-:W-:-:S07]  /*7ce0*/  LOP3.LUT R25, RZ, R11, RZ, 0x33, !PT ;  /* 0x0000000bff197212 */ /* 0x000fce00078e33ff */
[----:B------:R-:W0:Y:S01]  /*7cf0*/  LDC R31, c[0x0][0x610] ;  /* 0x00018400ff1f7b82 */ /* 0x000e220000000800 */
[----:B----4-:R-:W-:Y:S05]  /*7d00*/  @!P1 BRA `(.L_x_170) ;  /* 0x0000000000289947 */ /* 0x010fea0003800000 */
[----:B------:R-:W4:Y:S02]  /*7d10*/  LDC R13, c[0x0][0x64c] ;  /* 0x00019300ff0d7b82 */ /* 0x000f240000000800 */
[----:B----4-:R-:W-:-:S05]  /*7d20*/  IADD3 R13, P1, R18, R13, RZ ;  /* 0x0000000d120d7210 */ /* 0x010fca0007f3e0ff */
[----:B------:R-:W-:-:S04]  /*7d30*/  IMAD.X R15, RZ, RZ, R7, P1 ;  /* 0x000000ffff0f7224 */ /* 0x000fc800008e0607 */
[----:B------:R-:W-:-:S04]  /*7d40*/  IMAD.WIDE.U32 R6, R15, R28, RZ ;  /* 0x0000001c0f067225 */ /* 0x000fc800078e00ff */
[----:B---3--:R-:W-:-:S04]  /*7d50*/  IMAD.WIDE.U32 R10, P1, R13, R29, R6 ;  /* 0x0000001d0d0a7225 */ /* 0x008fc80007820006 */
[----:B------:R-:W-:-:S04]  /*7d60*/  IMAD.WIDE.U32 R6, R13, R28, RZ ;  /* 0x0000001c0d067225 */ /* 0x000fc800078e00ff */
[----:B------:R-:W-:Y:S01]  /*7d70*/  IMAD.X R13, RZ, RZ, RZ, P1 ;  /* 0x000000ffff0d7224 */ /* 0x000fe200008e06ff */
[----:B------:R-:W-:Y:S01]  /*7d80*/  IADD3 RZ, P1, R7, R10, RZ ;  /* 0x0000000a07ff7210 */ /* 0x000fe20007f3e0ff */
[----:B------:R-:W-:-:S04]  /*7d90*/  IMAD.MOV.U32 R12, RZ, RZ, R11 ;  /* 0x000000ffff0c7224 */ /* 0x000fc800078e000b */
[----:B------:R-:W-:-:S08]  /*7da0*/  IMAD.WIDE.U32.X R6, R15, R29, R12, P1 ;  /* 0x0000001d0f067225 */ /* 0x000fd000008e040c */
.L_x_170:
[----:B-1----:R-:W-:Y:S01]  /*7db0*/  SHF.R.U64 R6, R6, R27, R7 ;  /* 0x0000001b06067219 */ /* 0x002fe20000001207 */
[----:B0-----:R-:W-:Y:S01]  /*7dc0*/  VIADD R13, R20, 0xffffffff ;  /* 0xffffffff140d7836 */ /* 0x001fe20000000000 */
[----:B------:R-:W-:Y:S01]  /*7dd0*/  LOP3.LUT R11, R14, R25, RZ, 0xc0, !PT ;  /* 0x000000190e0b7212 */ /* 0x000fe200078ec0ff */
[----:B------:R-:W-:Y:S02]  /*7de0*/  IMAD.MOV R19, RZ, RZ, -R19 ;  /* 0x000000ffff137224 */ /* 0x000fe400078e0a13 */
[----:B------:R-:W-:Y:S02]  /*7df0*/  IMAD.MOV R7, RZ, RZ, -R6 ;  /* 0x000000ffff077224 */ /* 0x000fe400078e0a06 */
[----:B------:R-:W-:Y:S01]  /*7e00*/  IMAD R26, R26, R6, R11 ;  /* 0x000000061a1a7224 */ /* 0x000fe200078e020b */
[----:B------:R-:W-:Y:S01]  /*7e10*/  LOP3.LUT R11, R16, R13, RZ, 0xc0, !PT ;  /* 0x0000000d100b7212 */ /* 0x000fe200078ec0ff */
[----:B---3--:R-:W-:Y:S02]  /*7e20*/  @P3 IMAD R23, R21, R19, R22 ;  /* 0x0000001315173224 */ /* 0x008fe400078e0216 */
[----:B--2---:R-:W-:-:S02]  /*7e30*/  IMAD R6, R7, R30, R18 ;  /* 0x0000001e07067224 */ /* 0x004fc400078e0212 */
[----:B------:R-:W-:Y:S02]  /*7e40*/  IMAD R26, R26, R31, R23 ;  /* 0x0000001f1a1a7224 */ /* 0x000fe400078e0217 */
[----:B------:R-:W-:Y:S02]  /*7e50*/  IMAD R11, R6, R20, R11 ;  /* 0x00000014060b7224 */ /* 0x000fe400078e020b */
[----:B------:R-:W-:Y:S02]  /*7e60*/  IMAD.MOV.U32 R7, RZ, RZ, 0x1 ;  /* 0x00000001ff077424 */ /* 0x000fe400078e00ff */
[----:B------:R-:W-:Y:S01]  /*7e70*/  IMAD.MOV.U32 R6, RZ, RZ, R17 ;  /* 0x000000ffff067224 */ /* 0x000fe200078e0011 */
[----:B------:R-:W-:Y:S02]  /*7e80*/  SEL R10, R11, R26, !P3 ;  /* 0x0000001a0b0a7207 */ /* 0x000fe40005800000 */
[----:B------:R-:W-:-:S07]  /*7e90*/  SEL R26, R26, R11, !P3 ;  /* 0x0000000b1a1a7207 */ /* 0x000fce0005800000 */
.L_x_168:
[----:B------:R-:W-:Y:S01]  /*7ea0*/  LOP3.LUT P1, RZ, R7, 0xff, RZ, 0xc0, !PT ;  /* 0x000000ff07ff7812 */ /* 0x000fe2000782c0ff */
[----:B------:R-:W-:-:S12]  /*7eb0*/  IMAD.MOV.U32 R7, RZ, RZ, R26 ;  /* 0x000000ffff077224 */ /* 0x000fd800078e001a */
[----:B------:R-:W-:Y:S05]  /*7ec0*/  @P1 BRA `(.L_x_171) ;  /* 0xffffff9000981947 */ /* 0x000fea000383ffff */
[----:B------:R-:W-:Y:S05]  /*7ed0*/  EXIT ;  /* 0x000000000000794d */ /* 0x000fea0003800000 */
.L_x_7:
[----:B0-----:R-:W-:Y:S01]  /*7ee0*/  ULDC.64 UR4, c[0x0][0x650] ;  /* 0x0001940000047ab9 */ /* 0x001fe20000000a00 */
        /* <DEDUP_REMOVED lines=25> */
.L_x_173:
[----:B------:R-:W0:Y:S01]  /*8080*/  LDC.64 R28, c[0x0][0x640] ;  /* 0x00019000ff1c7b82 */ /* 0x000e220000000a00 */
[-CC-:B------:R-:W-:Y:S01]  /*8090*/  SHF.R.U64 R21, R16, R10.reuse, R17.reuse ;  /* 0x0000000a10157219 */ /* 0x180fe20000001211 */
[----:B------:R-:W-:Y:S01]  /*80a0*/  IMAD.MOV.U32 R27, RZ, RZ, 0x1 ;  /* 0x00000001ff1b7424 */ /* 0x000fe200078e00ff */
[----:B------:R-:W-:Y:S02]  /*80b0*/  SHF.R.U32.HI R5, RZ, R10, R17 ;  /* 0x0000000aff057219 */ /* 0x000fe40000011611 */
[----:B------:R-:W-:-:S03]  /*80c0*/  IADD3 R7, P0, RZ, -R21, RZ ;  /* 0x80000015ff077210 */ /* 0x000fc60007f1e0ff */
[----:B------:R-:W1:Y:S02]  /*80d0*/  LDC R14, c[0x0][0x618] ;  /* 0x00018600ff0e7b82 */ /* 0x000e640000000800 */
[----:B------:R-:W-:Y:S02]  /*80e0*/  IMAD.X R5, RZ, RZ, ~R5, P0 ;  /* 0x000000ffff057224 */ /* 0x000fe400000e0e05 */
[----:B------:R-:W-:-:S04]  /*80f0*/  IMAD.WIDE.U32 R12, R7, R24, R2 ;  /* 0x00000018070c7225 */ /* 0x000fc800078e0002 */
[----:B------:R-:W2:Y:S01]  /*8100*/  LDC R16, c[0x0][0x608] ;  /* 0x00018200ff107b82 */ /* 0x000ea20000000800 */
[----:B------:R-:W-:-:S04]  /*8110*/  IMAD R10, R5, R24, RZ ;  /* 0x00000018050a7224 */ /* 0x000fc800078e02ff */
[----:B------:R-:W-:Y:S02]  /*8120*/  IMAD R5, R7, R25, R10 ;  /* 0x0000001907057224 */ /* 0x000fe400078e020a */
[----:B------:R-:W-:Y:S01]  /*8130*/  IMAD.MOV.U32 R7, RZ, RZ, -0x1 ;  /* 0xffffffffff077424 */ /* 0x000fe200078e00ff */
[----:B------:R-:W3:Y:S01]  /*8140*/  LDC R26, c[0x0][0x658] ;  /* 0x00019600ff1a7b82 */ /* 0x000ee20000000800 */
[----:B------:R-:W-:Y:S01]  /*8150*/  IMAD.IADD R5, R13, 0x1, R5 ;  /* 0x000000010d057824 */ /* 0x000fe200078e0205 */
[----:B0-----:R-:W-:-:S04]  /*8160*/  ISETP.NE.U32.AND P0, PT, R28, RZ, PT ;  /* 0x000000ff1c00720c */ /* 0x001fc80003f05070 */
        /* <DEDUP_REMOVED lines=8> */
[-CC-:B---3--:R-:W-:Y:S02]  /*81f0*/  SHF.R.U64 R24, R22, R26.reuse, R5.reuse ;  /* 0x0000001a16187219 */ /* 0x188fe40000001205 */
[-C--:B------:R-:W-:Y:S02]  /*8200*/  SHF.L.U32 R7, R7, R26.reuse, RZ ;  /* 0x0000001a07077219 */ /* 0x080fe400000006ff */
[----:B------:R-:W-:Y:S01]  /*8210*/  SHF.R.U32.HI R13, RZ, R26, R5 ;  /* 0x0000001aff0d7219 */ /* 0x000fe20000011605 */
[----:B------:R-:W-:Y:S01]  /*8220*/  IMAD.MOV.U32 R12, RZ, RZ, R24 ;  /* 0x000000ffff0c7224 */ /* 0x000fe200078e0018 */
[----:B------:R-:W-:Y:S01]  /*8230*/  LOP3.LUT R31, RZ, R7, RZ, 0x33, !PT ;  /* 0x00000007ff1f7212 */ /* 0x000fe200078e33ff */
[----:B------:R-:W3:Y:S01]  /*8240*/  LDC R30, c[0x0][0x610] ;  /* 0x00018400ff1e7b82 */ /* 0x000ee20000000800 */
[----:B------:R-:W-:Y:S05]  /*8250*/  @!P0 BRA `(.L_x_174) ;  /* 0x0000000000288947 */ /* 0x000fea0003800000 */
        /* <DEDUP_REMOVED lines=10> */
.L_x_174:
[----:B-1----:R-:W-:Y:S01]  /*8300*/  SHF.R.U64 R10, R12, R10, R13 ;  /* 0x0000000a0c0a7219 */ /* 0x002fe2000000120d */
[----:B0-----:R-:W-:Y:S01]  /*8310*/  VIADD R9, R23, 0xffffffff ;  /* 0xffffffff17097836 */ /* 0x001fe20000000000 */
[----:B------:R-:W-:Y:S01]  /*8320*/  SHF.L.U32 R27, R27, R26, RZ ;  /* 0x0000001a1b1b7219 */ /* 0x000fe200000006ff */
[----:B------:R-:W-:Y:S01]  /*8330*/  @P3 IMAD R11, R19, R20, R8 ;  /* 0x00000014130b3224 */ /* 0x000fe200078e0208 */
[----:B------:R-:W-:Y:S01]  /*8340*/  LOP3.LUT R5, R22, R31, RZ, 0xc0, !PT ;  /* 0x0000001f16057212 */ /* 0x000fe200078ec0ff */
[----:B------:R-:W-:Y:S01]  /*8350*/  IMAD.MOV R7, RZ, RZ, -R10 ;  /* 0x000000ffff077224 */ /* 0x000fe200078e0a0a */
[----:B------:R-:W-:Y:S01]  /*8360*/  LOP3.LUT R18, R18, R9, RZ, 0xc0, !PT ;  /* 0x0000000912127212 */ /* 0x000fe200078ec0ff */
[----:B------:R-:W-:Y:S02]  /*8370*/  IMAD.MOV.U32 R16, RZ, RZ, R21 ;  /* 0x000000ffff107224 */ /* 0x000fe400078e0015 */
[----:B------:R-:W-:Y:S02]  /*8380*/  IMAD R10, R27, R10, R5 ;  /* 0x0000000a1b0a7224 */ /* 0x000fe400078e0205 */
[----:B--2---:R-:W-:-:S02]  /*8390*/  IMAD R5, R7, R25, R24 ;  /* 0x0000001907057224 */ /* 0x004fc400078e0218 */
[----:B------:R-:W-:Y:S02]  /*83a0*/  IMAD.MOV.U32 R7, RZ, RZ, 0x1 ;  /* 0x00000001ff077424 */ /* 0x000fe400078e00ff */
[----:B---3--:R-:W-:Y:S02]  /*83b0*/  IMAD R11, R10, R30, R11 ;  /* 0x0000001e0a0b7224 */ /* 0x008fe400078e020b */
[----:B------:R-:W-:Y:S01]  /*83c0*/  IMAD R18, R5, R23, R18 ;  /* 0x0000001705127224 */ /* 0x000fe200078e0212 */
[----:B------:R-:W-:-:S04]  /*83d0*/  PRMT R5, R7, 0x7610, R5 ;  /* 0x0000761007057816 */ /* 0x000fc80000000005 */
[----:B------:R-:W-:Y:S02]  /*83e0*/  SEL R7, R18, R11, !P3 ;  /* 0x0000000b12077207 */ /* 0x000fe40005800000 */
[----:B------:R-:W-:-:S07]  /*83f0*/  SEL R18, R11, R18, !P3 ;  /* 0x000000120b127207 */ /* 0x000fce0005800000 */
.L_x_172:
[----:B------:R-:W-:-:S08]  /*8400*/  NOP ;  /* 0x0000000000007918 */ /* 0x000fd00000000000 */
[----:B------:R-:W0:-:S00]  /*8410*/  USETMAXREG.DEALLOC.CTAPOOL 0x28 ;  /* 0x00000028000079c8 */ /* 0x000e0000080e0500 */
[----:B0-----:R-:W-:-:S13]  /*8420*/  ISETP.NE.AND P0, PT, R6, RZ, PT ;  /* 0x000000ff0600720c */ /* 0x001fda0003f05270 */
[----:B------:R-:W-:Y:S05]  /*8430*/  @P0 EXIT ;  /* 0x000000000000094d */ /* 0x000fea0003800000 */
[----:B------:R-:W-:Y:S01]  /*8440*/  LOP3.LUT P0, RZ, R5, 0xff, RZ, 0xc0, !PT ;  /* 0x000000ff05ff7812 */ /* 0x000fe2000780c0ff */
[----:B------:R-:W-:Y:S02]  /*8450*/  IMAD.MOV.U32 R5, RZ, RZ, 0x1 ;  /* 0x00000001ff057424 */ /* 0x000fe400078e00ff */
[----:B------:R-:W-:-:S10]  /*8460*/  IMAD.MOV.U32 R17, RZ, RZ, RZ ;  /* 0x000000ffff117224 */ /* 0x000fd400078e00ff */
[----:B------:R-:W-:Y:S05]  /*8470*/  @!P0 BRA `(.L_x_175) ;  /* 0x0000000c00308947 */ /* 0x000fea0003800000 */
[----:B------:R-:W0:Y:S01]  /*8480*/  LDC R5, c[0x0][0x28c] ;  /* 0x0000a300ff057b82 */ /* 0x000e220000000800 */
[----:B------:R-:W-:Y:S01]  /*8490*/  ULDC UR5, c[0x0][0x658] ;  /* 0x0001960000057ab9 */ /* 0x000fe20000000800 */
[----:B------:R-:W-:Y:S01]  /*84a0*/  UMOV UR7, 0xffffffff ;  /* 0xffffffff00077882 */ /* 0x000fe20000000000 */
[----:B------:R-:W-:Y:S01]  /*84b0*/  ULDC UR6, c[0x0][0xc] ;  /* 0x0000030000067ab9 */ /* 0x000fe20000000800 */
[----:B------:R-:W-:Y:S01]  /*84c0*/  USHF.L.U32 UR8, UR7, UR5, URZ ;  /* 0x0000000507087299 */ /* 0x000fe2000800063f */
[----:B------:R-:W-:Y:S01]  /*84d0*/  BSSY B0, `(.L_x_175) ;  /* 0x00000c6000007945 */ /* 0x000fe20003800000 */
[----:B------:R-:W-:Y:S01]  /*84e0*/  UMOV UR9, 0x1 ;  /* 0x0000000100097882 */ /* 0x000fe20000000000 */
[----:B------:R-:W-:Y:S01]  /*84f0*/  ULDC UR7, c[0x0][0x10] ;  /* 0x0000040000077ab9 */ /* 0x000fe20000000800 */
[----:B------:R-:W1:Y:S01]  /*8500*/  S2UR UR10, SR_CgaCtaId ;  /* 0x00000000000a79c3 */ /* 0x000e620000008800 */
[----:B------:R-:W-:Y:S01]  /*8510*/  UIMAD.WIDE.U32 UR6, UR6, UR7, URZ ;  /* 0x00000007060672a5 */ /* 0x000fe2000f8e003f */
[----:B------:R-:W-:Y:S01]  /*8520*/  IMAD.MOV.U32 R14, RZ, RZ, 0x1 ;  /* 0x00000001ff0e7424 */ /* 0x000fe200078e00ff */
[----:B------:R-:W-:Y:S01]  /*8530*/  USHF.L.U32 UR18, UR9, UR5, URZ ;  /* 0x0000000509127299 */ /* 0x000fe2000800063f */
[----:B------:R-:W-:Y:S01]  /*8540*/  LOP3.LUT R15, R4, 0x2, RZ, 0xfc, !PT ;  /* 0x00000002040f7812 */ /* 0x000fe200078efcff */
[----:B------:R-:W-:Y:S01]  /*8550*/  IMAD.MOV.U32 R17, RZ, RZ, RZ ;  /* 0x000000ffff117224 */ /* 0x000fe200078e00ff */
[----:B------:R-:W-:Y:S01]  /*8560*/  ULDC UR5, c[0x0][0x14] ;  /* 0x0000050000057ab9 */ /* 0x000fe20000000800 */
[----:B------:R-:W-:Y:S01]  /*8570*/  ULDC UR4, c[0x0][0x600] ;  /* 0x0001800000047ab9 */ /* 0x000fe20000000800 */
[----:B------:R-:W-:-:S02]  /*8580*/  UIMAD.WIDE.U32 UR20, UR6, UR5, URZ ;  /* 0x00000005061472a5 */ /* 0x000fc4000f8e003f */
[----:B------:R-:W-:Y:S02]  /*8590*/  UIMAD UR13, UR7, UR5, URZ ;  /* 0x00000005070d72a4 */ /* 0x000fe4000f8e023f */
[----:B------:R-:W-:Y:S02]  /*85a0*/  UIADD3 UR4, UR4, -0x1, URZ ;  /* 0xffffffff04047890 */ /* 0x000fe4000fffe03f */
[----:B------:R-:W-:Y:S01]  /*85b0*/  ULOP3.LUT UR17, URZ, UR8, URZ, 0x33, !UPT ;  /* 0x000000083f117292 */ /* 0x000fe2000f8e333f */
[----:B0-----:R-:W-:Y:S01]  /*85c0*/  VIADD R5, R5, 0x7f ;  /* 0x0000007f05057836 */ /* 0x001fe20000000000 */
[----:B------:R-:W-:Y:S01]  /*85d0*/  UIADD3 UR13, UR21, UR13, URZ ;  /* 0x0000000d150d7290 */ /* 0x000fe2000fffe03f */
[----:B------:R-:W-:-:S03]  /*85e0*/  ULDC.64 UR22, c[0x0][0x198] ;  /* 0x0000660000167ab9 */ /* 0x000fc60000000a00 */
[----:B------:R-:W-:Y:S01]  /*85f0*/  SHF.R.S32.HI R6, RZ, 0x1f, R5 ;  /* 0x0000001fff067819 */ /* 0x000fe20000011405 */
[----:B-1----:R-:W-:-:S03]  /*8600*/  IMAD.U32 R11, RZ, RZ, UR10 ;  /* 0x0000000aff0b7e24 */ /* 0x002fc6000f8e00ff */
[----:B------:R-:W-:Y:S01]  /*8610*/  LEA.HI R6, R6, R5, RZ, 0x7 ;  /* 0x0000000506067211 */ /* 0x000fe200078f38ff */
[----:B------:R-:W-:-:S03]  /*8620*/  IMAD.MOV.U32 R5, RZ, RZ, 0x1 ;  /* 0x00000001ff057424 */ /* 0x000fc600078e00ff */
[----:B------:R-:W-:-:S05]  /*8630*/  SHF.R.S32.HI R10, RZ, 0x7, R6 ;  /* 0x00000007ff0a7819 */ /* 0x000fca0000011406 */
[----:B------:R-:W-:-:S07]  /*8640*/  VIADD R12, R10, 0x1 ;  /* 0x000000010a0c7836 */ /* 0x000fce0000000000 */
.L_x_186:
[----:B------:R-:W-:-:S03]  /*8650*/  UMOV UR5, 0xffffffff ;  /* 0xffffffff00057882 */ /* 0x000fc60000000000 */
[----:B------:R-:W-:Y:S05]  /*8660*/  BRA.DIV UR5, `(.L_x_176) ;  /* 0x0000000e05807947 */ /* 0x000fea000b800000 */
[----:B------:R-:W-:-:S13]  /*8670*/  ELECT P0, URZ, PT ;  /* 0x00000000003f782f */ /* 0x000fda0003800000 */
.L_x_196:
[----:B------:R-:W0:Y:S01]  /*8680*/  LDC R6, c[0x0][0x28c] ;  /* 0x0000a300ff067b82 */ /* 0x000e220000000800 */
[----:B------:R-:W-:Y:S01]  /*8690*/  BSSY B1, `(.L_x_177) ;  /* 0x0000039000017945 */ /* 0x000fe20003800000 */
[----:B0-----:R-:W-:-:S13]  /*86a0*/  ISETP.LT.OR P0, PT, R6, 0x1, !P0 ;  /* 0x000000010600780c */ /* 0x001fda0004701670 */
[----:B------:R-:W-:Y:S05]  /*86b0*/  @P0 BRA `(.L_x_178) ;  /* 0x0000000000d80947 */ /* 0x000fea0003800000 */
[----:B------:R-:W-:Y:S02]  /*86c0*/  IMAD R18, R18, 0x2, R11 ;  /* 0x0000000212127824 */ /* 0x000fe400078e020b */
[----:B------:R-:W-:Y:S02]  /*86d0*/  IMAD.SHL.U32 R20, R7, 0x80, RZ ;  /* 0x0000008007147824 */ /* 0x000fe400078e00ff */
[----:B------:R-:W-:Y:S02]  /*86e0*/  IMAD.MOV.U32 R23, RZ, RZ, RZ ;  /* 0x000000ffff177224 */ /* 0x000fe400078e00ff */
[----:B------:R-:W-:Y:S02]  /*86f0*/  IMAD.MOV.U32 R6, RZ, RZ, R12 ;  /* 0x000000ffff067224 */ /* 0x000fe400078e000c */
[----:B------:R-:W-:Y:S02]  /*8700*/  IMAD.MOV.U32 R7, RZ, RZ, R5 ;  /* 0x000000ffff077224 */ /* 0x000fe400078e0005 */
[----:B------:R-:W-:-:S02]  /*8710*/  IMAD.MOV.U32 R8, RZ, RZ, R17 ;  /* 0x000000ffff087224 */ /* 0x000fc400078e0011 */
[----:B------:R-:W-:-:S07]  /*8720*/  IMAD.SHL.U32 R19, R18, 0x40, RZ ;  /* 0x0000004012137824 */ /* 0x000fce00078e00ff */
.L_x_181:
[----:B------:R-:W0:Y:S01]  /*8730*/  S2UR UR5, SR_CgaCtaId ;  /* 0x00000000000579c3 */ /* 0x000e220000008800 */
[----:B------:R-:W-:Y:S02]  /*8740*/  MOV R18, 0x400 ;  /* 0x0000040000127802 */ /* 0x000fe40000000f00 */
[----:B------:R-:W-:Y:S02]  /*8750*/  SHF.L.U32 R9, R7, 0x1f, RZ ;  /* 0x0000001f07097819 */ /* 0x000fe400000006ff */
[----:B------:R-:W-:-:S13]  /*8760*/  LOP3.LUT P1, RZ, R0, 0x7f, RZ, 0xc0, !PT ;  /* 0x0000007f00ff7812 */ /* 0x000fda000782c0ff */
[----:B------:R-:W1:Y:S01]  /*8770*/  @!P1 LDC R13, c[0x0][0x500] ;  /* 0x00014000ff0d9b82 */ /* 0x000e620000000800 */
[----:B0-----:R-:W-:-:S05]  /*8780*/  IMAD.U32 R11, RZ, RZ, UR5 ;  /* 0x00000005ff0b7e24 */ /* 0x001fca000f8e00ff */
[----:B------:R-:W-:-:S05]  /*8790*/  LEA R21, R11, R18, 0x18 ;  /* 0x000000120b157211 */ /* 0x000fca00078ec0ff */
[----:B------:R-:W-:-:S04]  /*87a0*/  IMAD R22, R8, 0x8, R21 ;  /* 0x0000000808167824 */ /* 0x000fc800078e0215 */
[----:B------:R-:W0:Y:S02]  /*87b0*/  SYNCS.PHASECHK.TRANS64.TRYWAIT P0, [R22+URZ+0x18], R9 ;  /* 0x00001809160075a7 */ /* 0x000e24000800017f */
[----:B01----:R-:W-:Y:S05]  /*87c0*/  @!P0 BRA `(.L_x_179) ;  /* 0x0000000c00488947 */ /* 0x003fea0003800000 */
.L_x_197:
[----:B0-----:R-:W-:Y:S01]  /*87d0*/  PRMT R9, R15, 0x9910, RZ ;  /* 0x000099100f097816 */ /* 0x001fe200000000ff */
[----:B------:R0:W-:Y:S03]  /*87e0*/  @!P1 SYNCS.ARRIVE.TRANS64 RZ, [R22+URZ], R13 ;  /* 0x0000000d16ff99a7 */ /* 0x0001e6000800003f */
[----:B------:R-:W-:-:S13]  /*87f0*/  ISETP.NE.AND P0, PT, R9, 0x2, PT ;  /* 0x000000020900780c */ /* 0x000fda0003f05270 */
[----:B0-----:R-:W-:Y:S05]  /*8800*/  @P0 BRA `(.L_x_180) ;  /* 0x0000000000040947 */ /* 0x001fea0003800000 */
[----:B------:R-:W-:Y:S01]  /*8810*/  BPT.TRAP 0x1 ;  /* 0x000000040000795c */ /* 0x000fe20000300000 */
.L_x_180:
[----:B------:R-:W-:Y:S01]  /*8820*/  IMAD.SHL.U32 R18, R8, 0x4000, RZ ;  /* 0x0000400008127824 */ /* 0x000fe200078e00ff */
[----:B------:R-:W-:Y:S01]  /*8830*/  R2UR UR8, R21 ;  /* 0x00000000150872ca */ /* 0x000fe200000e0000 */
[----:B------:R-:W-:Y:S01]  /*8840*/  VIADD R6, R6, 0xffffffff ;  /* 0xffffffff06067836 */ /* 0x000fe20000000000 */
[----:B------:R-:W-:Y:S01]  /*8850*/  R2UR UR9, R22 ;  /* 0x00000000160972ca */ /* 0x000fe200000e0000 */
[--C-:B------:R-:W-:Y:S01]  /*8860*/  IMAD R9, R11, 0x2000, R18.reuse ;  /* 0x000020000b097824 */ /* 0x100fe200078e0212 */
[----:B------:R-:W-:Y:S01]  /*8870*/  IADD3 R18, R21, 0xc100, R18 ;  /* 0x0000c10015127810 */ /* 0x000fe20007ffe012 */
[----:B------:R-:W-:Y:S01]  /*8880*/  UIADD3 UR6, UP0, UR22, 0xf0, URZ ;  /* 0x000000f016067890 */ /* 0x000fe2000ff1e03f */
[----:B------:R-:W-:Y:S01]  /*8890*/  R2UR UR11, R19 ;  /* 0x00000000130b72ca */ /* 0x000fe200000e0000 */
[----:B------:R-:W-:Y:S01]  /*88a0*/  UIADD3 UR24, UP1, UR22, 0x1f0, URZ ;  /* 0x000001f016187890 */ /* 0x000fe2000ff3e03f */
[----:B------:R-:W-:Y:S01]  /*88b0*/  R2UR UR5, R9 ;  /* 0x00000000090572ca */ /* 0x000fe200000e0000 */
[----:B------:R-:W-:Y:S01]  /*88c0*/  UIADD3.X UR7, URZ, UR23, URZ, UP0, !UPT ;  /* 0x000000173f077290 */ /* 0x000fe200087fe43f */
[C---:B------:R-:W-:Y:S01]  /*88d0*/  R2UR UR10, R23.reuse ;  /* 0x00000000170a72ca */ /* 0x040fe200000e0000 */
[----:B------:R-:W-:Y:S01]  /*88e0*/  VIADD R8, R8, 0x1 ;  /* 0x0000000108087836 */ /* 0x000fe20000000000 */
[----:B------:R-:W-:Y:S01]  /*88f0*/  R2UR UR12, R16 ;  /* 0x00000000100c72ca */ /* 0x000fe200000e0000 */
[----:B------:R-:W-:Y:S01]  /*8900*/  UIADD3.X UR25, URZ, UR23, URZ, UP1, !UPT ;  /* 0x000000173f197290 */ /* 0x000fe20008ffe43f */
[----:B------:R-:W-:Y:S01]  /*8910*/  R2UR UR16, R18 ;  /* 0x00000000121072ca */ /* 0x000fe200000e0000 */
[----:B------:R-:W-:Y:S01]  /*8920*/  UMOV UR14, 0x0 ;  /* 0x00000000000e7882 */ /* 0x000fe20000000000 */
[----:B------:R-:W-:Y:S01]  /*8930*/  R2UR UR19, R20 ;  /* 0x00000000141372ca */ /* 0x000fe200000e0000 */
[----:B------:R-:W-:Y:S01]  /*8940*/  UMOV UR15, 0x10000000 ;  /* 0x10000000000f7882 */ /* 0x000fe20000000000 */
[----:B------:R-:W-:Y:S01]  /*8950*/  ISETP.GT.AND P1, PT, R6, 0x1, PT ;  /* 0x000000010600780c */ /* 0x000fe20003f24270 */
[----:B------:R-:W-:Y:S01]  /*8960*/  VIADD R23, R23, 0x80 ;  /* 0x0000008017177836 */ /* 0x000fe20000000000 */
[----:B------:R-:W-:Y:S01]  /*8970*/  ISETP.NE.AND P0, PT, R8, 0x3, PT ;  /* 0x000000030800780c */ /* 0x000fe20003f05270 */
[----:B------:R-:W-:-:S03]  /*8980*/  UIADD3 UR8, UR8, 0x100, UR5 ;  /* 0x0000010008087890 */ /* 0x000fc6000fffe005 */
[----:B------:R-:W-:Y:S01]  /*8990*/  UMOV UR5, 0x30000 ;  /* 0x0003000000057882 */ /* 0x000fe20000000000 */
[----:B------:R-:W-:Y:S02]  /*89a0*/  SEL R18, RZ, 0x1, P0 ;  /* 0x00000001ff127807 */ /* 0x000fe40000000000 */
[----:B------:R-:W-:Y:S02]  /*89b0*/  SEL R8, R8, RZ, P0 ;  /* 0x000000ff08087207 */ /* 0x000fe40000000000 */
[----:B------:R-:W-:Y:S01]  /*89c0*/  LOP3.LUT R7, R7, R18, RZ, 0x3c, !PT ;  /* 0x0000001207077212 */ /* 0x000fe200078e3cff */
[----:B------:R0:W-:Y:S02]  /*89d0*/  UTMALDG.3D.MULTICAST [UR8], [UR6], UR5, desc[UR14] ;  /* 0x00000e08060073b4 */ /* 0x0001e40008011805 */
[----:B0-----:R-:W-:Y:S01]  /*89e0*/  UMOV UR8, UR16 ;  /* 0x0000001000087c82 */ /* 0x001fe20008000000 */
[----:B------:R-:W-:Y:S02]  /*89f0*/  UMOV UR11, UR19 ;  /* 0x00000013000b7c82 */ /* 0x000fe40008000000 */
[----:B------:R0:W-:Y:S02]  /*8a00*/  UTMALDG.3D [UR8], [UR24], desc[UR14] ;  /* 0x00000e08180075b4 */ /* 0x0001e40008011000 */
[----:B0-----:R-:W-:Y:S05]  /*8a10*/  @P1 BRA `(.L_x_181) ;  /* 0xfffffffc00441947 */ /* 0x001fea000383ffff */
.L_x_178:
[----:B------:R-:W-:Y:S05]  /*8a20*/  BSYNC B1 ;  /* 0x0000000000017941 */ /* 0x000fea0003800000 */
.L_x_177:
[----:B------:R-:W-:Y:S01]  /*8a30*/  LOP3.LUT P1, RZ, R14, 0xff, RZ, 0xc0, !PT ;  /* 0x000000ff0eff7812 */ /* 0x000fe2000782c0ff */
[C---:B------:R-:W-:Y:S01]  /*8a40*/  IMAD.IADD R17, R10.reuse, 0x1, R17 ;  /* 0x000000010a117824 */ /* 0x040fe200078e0211 */
[----:B------:R-:W-:Y:S01]  /*8a50*/  ULDC.64 UR6, c[0x0][0x650] ;  /* 0x0001940000067ab9 */ /* 0x000fe20000000a00 */
[C---:B------:R-:W-:Y:S01]  /*8a60*/  ISETP.GE.U32.AND P2, PT, R10.reuse, 0x3, PT ;  /* 0x000000030a00780c */ /* 0x040fe20003f46070 */
[----:B------:R-:W-:Y:S01]  /*8a70*/  BSSY B1, `(.L_x_182) ;  /* 0x0000069000017945 */ /* 0x000fe20003800000 */
[----:B------:R-:W-:Y:S01]  /*8a80*/  IMAD.MOV.U32 R18, RZ, RZ, -0x1 ;  /* 0xffffffffff127424 */ /* 0x000fe200078e00ff */
[----:B------:R-:W-:Y:S01]  /*8a90*/  ISETP.GT.U32.AND P0, PT, R17, 0x2, PT ;  /* 0x000000021100780c */ /* 0x000fe20003f04070 */
[----:B------:R-:W-:Y:S01]  /*8aa0*/  IMAD.MOV.U32 R16, RZ, RZ, -0x1 ;  /* 0xffffffffff107424 */ /* 0x000fe200078e00ff */
[----:B------:R-:W-:Y:S02]  /*8ab0*/  PRMT R14, RZ, 0x7610, R14 ;  /* 0x00007610ff0e7816 */ /* 0x000fe4000000000e */
[----:B------:R-:W-:-:S03]  /*8ac0*/  ISETP.LT.U32.AND P0, PT, R10, 0x3, P0 ;  /* 0x000000030a00780c */ /* 0x000fc60000701070 */
[----:B------:R-:W0:Y:S01]  /*8ad0*/  @P1 S2R R11, SR_CgaCtaId ;  /* 0x00000000000b1919 */ /* 0x000e220000008800 */
[----:B------:R-:W-:-:S04]  /*8ae0*/  @P1 MOV R6, 0x400 ;  /* 0x0000040000061802 */ /* 0x000fc80000000f00 */
[----:B0-----:R-:W-:Y:S01]  /*8af0*/  @P1 LEA R8, R11, R6, 0x18 ;  /* 0x000000060b081211 */ /* 0x001fe200078ec0ff */
[----:B------:R-:W-:Y:S01]  /*8b00*/  IMAD.WIDE.U32 R6, R17, -0x55555555, RZ ;  /* 0xaaaaaaab11067825 */ /* 0x000fe200078e00ff */
[----:B------:R-:W-:Y:S02]  /*8b10*/  SEL R6, RZ, 0x1, !P0 ;  /* 0x00000001ff067807 */ /* 0x000fe40004000000 */
[----:B------:R0:W-:Y:S01]  /*8b20*/  @P1 SYNCS.ARRIVE.TRANS64.A1T0 RZ, [R8+URZ+0x48], RZ ;  /* 0x000048ff08ff19a7 */ /* 0x0001e2000810003f */
[----:B------:R-:W-:Y:S02]  /*8b30*/  IADD3 R2, P1, R2, UR20, RZ ;  /* 0x0000001402027c10 */ /* 0x000fe4000ff3e0ff */
[----:B------:R-:W-:Y:S02]  /*8b40*/  LOP3.LUT R5, R5, R6, RZ, 0x3c, !PT ;  /* 0x0000000605057212 */ /* 0x000fe400078e3cff */
[----:B------:R-:W-:Y:S02]  /*8b50*/  IADD3.X R3, R3, UR13, RZ, P1, !PT ;  /* 0x0000000d03037c10 */ /* 0x000fe40008ffe4ff */
[----:B------:R-:W-:-:S02]  /*8b60*/  ISETP.GE.U32.AND P0, PT, R2, UR6, PT ;  /* 0x0000000602007c0c */ /* 0x000fc4000bf06070 */
[----:B0-----:R-:W-:Y:S01]  /*8b70*/  SHF.R.U32.HI R8, RZ, 0x1, R7 ;  /* 0x00000001ff087819 */ /* 0x001fe20000011607 */
[----:B------:R-:W-:Y:S01]  /*8b80*/  IMAD.MOV.U32 R7, RZ, RZ, -0x1 ;  /* 0xffffffffff077424 */ /* 0x000fe200078e00ff */
[----:B------:R-:W-:Y:S02]  /*8b90*/  ISETP.GE.U32.AND.EX P0, PT, R3, UR7, PT, P0 ;  /* 0x0000000703007c0c */ /* 0x000fe4000bf06100 */
[----:B------:R-:W-:Y:S01]  /*8ba0*/  @P2 LOP3.LUT R5, R5, 0x1, R8, 0x78, !PT ;  /* 0x0000000105052812 */ /* 0x000fe200078e7808 */
[----:B------:R-:W-:Y:S01]  /*8bb0*/  IMAD R17, R8, -0x3, R17 ;  /* 0xfffffffd08117824 */ /* 0x000fe200078e0211 */
[----:B------:R-:W-:-:S09]  /*8bc0*/  PRMT R6, RZ, 0x7610, R6 ;  /* 0x00007610ff067816 */ /* 0x000fd20000000006 */
[----:B------:R-:W-:Y:S05]  /*8bd0*/  @P0 BRA `(.L_x_183) ;  /* 0x0000000400480947 */ /* 0x000fea0003800000 */
[----:B------:R-:W0:Y:S01]  /*8be0*/  S2R R18, SR_CTAID.X ;  /* 0x0000000000127919 */ /* 0x000e220000002500 */
[----:B------:R-:W-:Y:S01]  /*8bf0*/  ULDC.64 UR6, c[0x0][0x628] ;  /* 0x00018a0000067ab9 */ /* 0x000fe20000000a00 */
[----:B------:R-:W1:Y:S01]  /*8c00*/  LDC R19, c[0x0][0x144] ;  /* 0x00005100ff137b82 */ /* 0x000e620000000800 */
[----:B------:R-:W-:Y:S01]  /*8c10*/  ISETP.NE.U32.AND P0, PT, RZ, UR6, PT ;  /* 0x00000006ff007c0c */ /* 0x000fe2000bf05070 */
[----:B------:R-:W2:Y:S01]  /*8c20*/  S2R R13, SR_CTAID.Y ;  /* 0x00000000000d7919 */ /* 0x000ea20000002600 */
[----:B------:R-:W-:Y:S01]  /*8c30*/  ULDC UR8, c[0x0][0x630] ;  /* 0x00018c0000087ab9 */ /* 0x000fe20000000800 */
[----:B------:R-:W-:Y:S01]  /*8c40*/  ULDC UR9, c[0x0][0x150] ;  /* 0x0000540000097ab9 */ /* 0x000fe20000000800 */
[----:B------:R-:W-:Y:S01]  /*8c50*/  ISETP.NE.AND.EX P0, PT, RZ, UR7, PT, P0 ;  /* 0x00000007ff007c0c */ /* 0x000fe2000bf05300 */
[----:B------:R-:W-:Y:S02]  /*8c60*/  IMAD.MOV.U32 R6, RZ, RZ, R2 ;  /* 0x000000ffff067224 */ /* 0x000fe400078e0002 */
[----:B------:R-:W-:Y:S01]  /*8c70*/  IMAD.MOV.U32 R7, RZ, RZ, R3 ;  /* 0x000000ffff077224 */ /* 0x000fe200078e0003 */
[----:B0-----:R-:W-:-:S09]  /*8c80*/  I2FP.F32.U32 R20, R18 ;  /* 0x0000001200147245 */ /* 0x001fd20000201000 */
[----:B------:R-:W-:Y:S05]  /*8c90*/  @!P0 BRA `(.L_x_184) ;  /* 0x0000000000288947 */ /* 0x000fea0003800000 */
[----:B------:R-:W-:Y:S02]  /*8ca0*/  ULDC UR5, c[0x0][0x634] ;  /* 0x00018d0000057ab9 */ /* 0x000fe40000000800 */
[----:B------:R-:W-:-:S05]  /*8cb0*/  IADD3 R7, P0, R2, UR5, RZ ;  /* 0x0000000502077c10 */ /* 0x000fca000ff1e0ff */
[----:B------:R-:W-:-:S04]  /*8cc0*/  IMAD.X R21, RZ, RZ, R3, P0 ;  /* 0x000000ffff157224 */ /* 0x000fc800000e0603 */
[----:B------:R-:W-:-:S04]  /*8cd0*/  IMAD.WIDE.U32 R8, R21, UR6, RZ ;  /* 0x0000000615087c25 */ /* 0x000fc8000f8e00ff */
[----:B------:R-:W-:-:S04]  /*8ce0*/  IMAD.WIDE.U32 R8, P0, R7, UR7, R8 ;  /* 0x0000000707087c25 */ /* 0x000fc8000f800008 */
[----:B------:R-:W-:-:S04]  /*8cf0*/  IMAD.WIDE.U32 R6, R7, UR6, RZ ;  /* 0x0000000607067c25 */ /* 0x000fc8000f8e00ff */
[----:B------:R-:W-:Y:S01]  /*8d00*/  IMAD.MOV.U32 R6, RZ, RZ, R9 ;  /* 0x000000ffff067224 */ /* 0x000fe200078e0009 */
[----:B------:R-:W-:Y:S01]  /*8d10*/  IADD3 RZ, P1, R7, R8, RZ ;  /* 0x0000000807ff7210 */ /* 0x000fe20007f3e0ff */
[----:B------:R-:W-:-:S04]  /*8d20*/  IMAD.X R7, RZ, RZ, RZ, P0 ;  /* 0x000000ffff077224 */ /* 0x000fc800000e06ff */
[----:B------:R-:W-:-:S08]  /*8d30*/  IMAD.WIDE.U32.X R6, R21, UR7, R6, P1 ;  /* 0x0000000715067c25 */ /* 0x000fd000088e0406 */
.L_x_184:
[----:B------:R-:W-:Y:S01]  /*8d40*/  FMUL R20, R20, UR9 ;  /* 0x0000000914147c20 */ /* 0x000fe20008400000 */
[--C-:B------:R-:W-:Y:S01]  /*8d50*/  SHF.R.U64 R16, R6, UR8, R7.reuse ;  /* 0x0000000806107c19 */ /* 0x100fe20008001207 */
[----:B------:R-:W-:Y:S01]  /*8d60*/  ULDC.64 UR6, c[0x0][0x620] ;  /* 0x0001880000067ab9 */ /* 0x000fe20000000a00 */
[----:B------:R-:W-:Y:S01]  /*8d70*/  SHF.R.U32.HI R6, RZ, UR8, R7 ;  /* 0x00000008ff067c19 */ /* 0x000fe20008011607 */
[----:B------:R-:W-:Y:S01]  /*8d80*/  ULDC.64 UR8, c[0x0][0x640] ;  /* 0x0001900000087ab9 */ /* 0x000fe20000000a00 */
[----:B------:R-:W-:Y:S01]  /*8d90*/  IADD3 R7, P0, RZ, -R16, RZ ;  /* 0x80000010ff077210 */ /* 0x000fe20007f1e0ff */
[----:B------:R-:W0:Y:S01]  /*8da0*/  F2I.U32.TRUNC.NTZ R20, R20 ;  /* 0x0000001400147305 */ /* 0x000e22000020f000 */
[----:B------:R-:W3:Y:S01]  /*8db0*/  LDC R22, c[0x0][0x148] ;  /* 0x00005200ff167b82 */ /* 0x000ee20000000800 */
[----:B------:R-:W-:Y:S02]  /*8dc0*/  ULDC UR5, c[0x0][0x618] ;  /* 0x0001860000057ab9 */ /* 0x000fe40000000800 */
[----:B------:R-:W-:Y:S01]  /*8dd0*/  IMAD.X R6, RZ, RZ, ~R6, P0 ;  /* 0x000000ffff067224 */ /* 0x000fe200000e0e06 */
[----:B------:R-:W-:-:S03]  /*8de0*/  ISETP.NE.U32.AND P0, PT, RZ, UR8, PT ;  /* 0x00000008ff007c0c */ /* 0x000fc6000bf05070 */
[----:B------:R-:W-:Y:S01]  /*8df0*/  IMAD R6, R6, UR6, RZ ;  /* 0x0000000606067c24 */ /* 0x000fe2000f8e02ff */
[----:B------:R-:W-:-:S03]  /*8e00*/  ISETP.NE.AND.EX P0, PT, RZ, UR9, PT, P0 ;  /* 0x00000009ff007c0c */ /* 0x000fc6000bf05300 */
[C---:B------:R-:W-:Y:S02]  /*8e10*/  IMAD R9, R7.reuse, UR7, R6 ;  /* 0x0000000707097c24 */ /* 0x040fe4000f8e0206 */
[----:B------:R-:W-:Y:S01]  /*8e20*/  IMAD.WIDE.U32 R6, R7, UR6, R2 ;  /* 0x0000000607067c25 */ /* 0x000fe2000f8e0002 */
[----:B------:R-:W-:-:S03]  /*8e30*/  ULDC UR6, c[0x0][0x154] ;  /* 0x0000550000067ab9 */ /* 0x000fc60000000800 */
[----:B0-----:R-:W-:Y:S02]  /*8e40*/  IMAD.MOV R8, RZ, RZ, -R20 ;  /* 0x000000ffff087224 */ /* 0x001fe400078e0a14 */
[----:B------:R-:W-:Y:S02]  /*8e50*/  IMAD.IADD R7, R7, 0x1, R9 ;  /* 0x0000000107077824 */ /* 0x000fe400078e0209 */
[----:B-1----:R-:W-:Y:S01]  /*8e60*/  IMAD R18, R19, R8, R18 ;  /* 0x0000000813127224 */ /* 0x002fe200078e0212 */
[----:B--2---:R-:W-:Y:S02]  /*8e70*/  I2FP.F32.U32 R8, R13 ;  /* 0x0000000d00087245 */ /* 0x004fe40000201000 */
[--C-:B------:R-:W-:Y:S02]  /*8e80*/  SHF.R.U64 R19, R6, UR5, R7.reuse ;  /* 0x0000000506137c19 */ /* 0x100fe40008001207 */
[----:B------:R-:W-:Y:S01]  /*8e90*/  SHF.R.U32.HI R6, RZ, UR5, R7 ;  /* 0x00000005ff067c19 */ /* 0x000fe20008011607 */
[----:B------:R-:W-:Y:S01]  /*8ea0*/  FMUL R8, R8, UR6 ;  /* 0x0000000608087c20 */ /* 0x000fe20008400000 */
[----:B------:R-:W-:-:S02]  /*8eb0*/  ULDC UR5, c[0x0][0x608] ;  /* 0x0001820000057ab9 */ /* 0x000fc40000000800 */
[--C-:B------:R-:W-:Y:S01]  /*8ec0*/  SHF.R.U64 R21, R19, UR5, R6.reuse ;  /* 0x0000000513157c19 */ /* 0x100fe20008001206 */
[----:B------:R0:W1:Y:S01]  /*8ed0*/  F2I.U32.TRUNC.NTZ R24, R8 ;  /* 0x0000000800187305 */ /* 0x000062000020f000 */
[----:B------:R-:W-:Y:S01]  /*8ee0*/  SHF.R.U32.HI R6, RZ, UR5, R6 ;  /* 0x00000005ff067c19 */ /* 0x000fe20008011606 */
[----:B------:R-:W-:-:S03]  /*8ef0*/  ULDC UR5, c[0x0][0x658] ;  /* 0x0001960000057ab9 */ /* 0x000fc60000000800 */
[--C-:B------:R-:W-:Y:S02]  /*8f00*/  SHF.R.U64 R20, R21, UR5, R6.reuse ;  /* 0x0000000515147c19 */ /* 0x100fe40008001206 */
[----:B------:R-:W-:-:S03]  /*8f10*/  SHF.R.U32.HI R23, RZ, UR5, R6 ;  /* 0x00000005ff177c19 */ /* 0x000fc60008011606 */
[----:B------:R-:W-:Y:S02]  /*8f20*/  IMAD.MOV.U32 R6, RZ, RZ, R20 ;  /* 0x000000ffff067224 */ /* 0x000fe400078e0014 */
[----:B------:R-:W-:Y:S01]  /*8f30*/  IMAD.MOV.U32 R7, RZ, RZ, R23 ;  /* 0x000000ffff077224 */ /* 0x000fe200078e0017 */
[----:B0-----:R-:W-:Y:S06]  /*8f40*/  @!P0 BRA `(.L_x_185) ;  /* 0x0000000000288947 */ /* 0x001fec0003800000 */
        /* <DEDUP_REMOVED lines=10> */
.L_x_185:
[----:B------:R-:W-:Y:S01]  /*8ff0*/  ULDC UR5, c[0x0][0x648] ;  /* 0x0001920000057ab9 */ /* 0x000fe20000000800 */
[----:B------:R-:W-:Y:S01]  /*9000*/  LOP3.LUT R21, R21, UR17, RZ, 0xc0, !PT ;  /* 0x0000001115157c12 */ /* 0x000fe2000f8ec0ff */
[----:B-1----:R-:W-:Y:S01]  /*9010*/  IMAD.MOV R24, RZ, RZ, -R24 ;  /* 0x000000ffff187224 */ /* 0x002fe200078e0a18 */
[----:B------:R-:W-:Y:S01]  /*9020*/  SHF.R.U64 R6, R6, UR5, R7 ;  /* 0x0000000506067c19 */ /* 0x000fe20008001207 */
[----:B------:R-:W-:Y:S01]  /*9030*/  ULDC UR5, c[0x0][0x638] ;  /* 0x00018e0000057ab9 */ /* 0x000fe20000000800 */
[----:B------:R-:W-:Y:S01]  /*9040*/  LOP3.LUT R9, R19, UR4, RZ, 0xc0, !PT ;  /* 0x0000000413097c12 */ /* 0x000fe2000f8ec0ff */
[----:B---3--:R-:W-:Y:S01]  /*9050*/  @P3 IMAD R18, R22, R24, R13 ;  /* 0x0000001816123224 */ /* 0x008fe200078e020d */
[----:B------:R-:W-:Y:S01]  /*9060*/  ULDC UR6, c[0x0][0x610] ;  /* 0x0001840000067ab9 */ /* 0x000fe20000000800 */
[----:B------:R-:W-:Y:S02]  /*9070*/  IMAD.MOV R7, RZ, RZ, -R6 ;  /* 0x000000ffff077224 */ /* 0x000fe400078e0a06 */
[----:B------:R-:W-:-:S02]  /*9080*/  IMAD R21, R6, UR18, R21 ;  /* 0x0000001206157c24 */ /* 0x000fc4000f8e0215 */
[----:B------:R-:W-:Y:S01]  /*9090*/  IMAD R20, R7, UR5, R20 ;  /* 0x0000000507147c24 */ /* 0x000fe2000f8e0214 */
[----:B------:R-:W-:Y:S01]  /*90a0*/  ULDC UR5, c[0x0][0x600] ;  /* 0x0001800000057ab9 */ /* 0x000fe20000000800 */
[----:B------:R-:W-:Y:S02]  /*90b0*/  IMAD R18, R21, UR6, R18 ;  /* 0x0000000615127c24 */ /* 0x000fe4000f8e0212 */
[----:B------:R-:W-:Y:S02]  /*90c0*/  IMAD R9, R20, UR5, R9 ;  /* 0x0000000514097c24 */ /* 0x000fe4000f8e0209 */
[----:B------:R-:W-:-:S03]  /*90d0*/  IMAD.MOV.U32 R6, RZ, RZ, 0x1 ;  /* 0x00000001ff067424 */ /* 0x000fc600078e00ff */
[----:B------:R-:W-:Y:S02]  /*90e0*/  SEL R7, R9, R18, !P3 ;  /* 0x0000001209077207 */ /* 0x000fe40005800000 */
[----:B------:R-:W-:-:S07]  /*90f0*/  SEL R18, R18, R9, !P3 ;  /* 0x0000000912127207 */ /* 0x000fce0005800000 */
.L_x_183:
[----:B------:R-:W-:Y:S05]  /*9100*/  BSYNC B1 ;  /* 0x0000000000017941 */ /* 0x000fea0003800000 */
.L_x_182:
[----:B------:R-:W-:-:S13]  /*9110*/  LOP3.LUT P0, RZ, R6, 0xff, RZ, 0xc0, !PT ;  /* 0x000000ff06ff7812 */ /* 0x000fda000780c0ff */
[----:B------:R-:W-:Y:S05]  /*9120*/  @P0 BRA `(.L_x_186) ;  /* 0xfffffff400480947 */ /* 0x000fea000383ffff */
[----:B------:R-:W-:Y:S05]  /*9130*/  BSYNC B0 ;  /* 0x0000000000007941 */ /* 0x000fea0003800000 */
.L_x_175:
[----:B------:R-:W-:-:S03]  /*9140*/  UMOV UR5, 0xffffffff ;  /* 0xffffffff00057882 */ /* 0x000fc60000000000 */
[----:B------:R-:W-:Y:S05]  /*9150*/  BRA.DIV UR5, `(.L_x_187) ;  /* 0x0000000205f87947 */ /* 0x000fea000b800000 */
[----:B------:R-:W-:-:S13]  /*9160*/  ELECT P0, URZ, PT ;  /* 0x00000000003f782f */ /* 0x000fda0003800000 */
.L_x_200:
[----:B------:R-:W-:Y:S04]  /*9170*/  BSSY B0, `(.L_x_188) ;  /* 0x0000022000007945 */ /* 0x000fe80003800000 */
[----:B------:R-:W-:Y:S05]  /*9180*/  @!P0 BRA `(.L_x_189) ;  /* 0x0000000000808947 */ /* 0x000fea0003800000 */
[----:B------:R-:W-:-:S04]  /*9190*/  LOP3.LUT R4, R4, 0x2, RZ, 0xfc, !PT ;  /* 0x0000000204047812 */ /* 0x000fc800078efcff */
[----:B------:R-:W-:-:S13]  /*91a0*/  ISETP.NE.AND P0, PT, R4, 0x3, PT ;  /* 0x000000030400780c */ /* 0x000fda0003f05270 */
[----:B------:R-:W-:Y:S05]  /*91b0*/  @!P0 BRA `(.L_x_190) ;  /* 0x0000000000048947 */ /* 0x000fea0003800000 */
[----:B------:R-:W-:Y:S01]  /*91c0*/  BPT.TRAP 0x1 ;  /* 0x000000040000795c */ /* 0x000fe20000300000 */
.L_x_190:
[----:B------:R-:W0:Y:S01]  /*91d0*/  S2R R3, SR_CgaCtaId ;  /* 0x0000000000037919 */ /* 0x000e220000008800 */
[----:B------:R-:W-:-:S04]  /*91e0*/  MOV R0, 0x400 ;  /* 0x0000040000007802 */ /* 0x000fc80000000f00 */
[----:B0-----:R-:W-:Y:S02]  /*91f0*/  LEA R0, R3, R0, 0x18 ;  /* 0x0000000003007211 */ /* 0x001fe400078ec0ff */
[----:B------:R-:W-:-:S03]  /*9200*/  SHF.L.U32 R3, R5, 0x1f, RZ ;  /* 0x0000001f05037819 */ /* 0x000fc600000006ff */
[----:B------:R-:W-:-:S04]  /*9210*/  VIADD R0, R0, 0x18 ;  /* 0x0000001800007836 */ /* 0x000fc80000000000 */
[C---:B------:R-:W-:Y:S02]  /*9220*/  IMAD R4, R17.reuse, 0x8, R0 ;  /* 0x0000000811047824 */ /* 0x040fe400078e0200 */
[----:B------:R-:W-:Y:S02]  /*9230*/  VIADD R17, R17, 0x1 ;  /* 0x0000000111117836 */ /* 0x000fe40000000000 */
[----:B------:R-:W0:Y:S03]  /*9240*/  SYNCS.PHASECHK.TRANS64.TRYWAIT P0, [R4+URZ], R3 ;  /* 0x00000003040075a7 */ /* 0x000e26000800017f */
[----:B------:R-:W-:-:S04]  /*9250*/  ISETP.NE.AND P1, PT, R17, 0x3, PT ;  /* 0x000000031100780c */ /* 0x000fc80003f25270 */
[----:B------:R-:W-:Y:S02]  /*9260*/  SEL R2, RZ, 0x1, P1 ;  /* 0x00000001ff027807 */ /* 0x000fe40000800000 */
[----:B------:R-:W-:Y:S02]  /*9270*/  SEL R17, R17, RZ, P1 ;  /* 0x000000ff11117207 */ /* 0x000fe40000800000 */
[----:B------:R-:W-:-:S03]  /*9280*/  LOP3.LUT R7, R5, R2, RZ, 0x3c, !PT ;  /* 0x0000000205077212 */ /* 0x000fc600078e3cff */
[----:B------:R-:W-:Y:S01]  /*9290*/  IMAD R6, R17, 0x8, R0 ;  /* 0x0000000811067824 */ /* 0x000fe200078e0200 */
[----:B------:R-:W-:Y:S01]  /*92a0*/  SHF.L.U32 R5, R7, 0x1f, RZ ;  /* 0x0000001f07057819 */ /* 0x000fe200000006ff */
[----:B0-----:R-:W-:Y:S06]  /*92b0*/  @!P0 BRA `(.L_x_191) ;  /* 0x0000000000c08947 */ /* 0x001fec0003800000 */
.L_x_201:
[----:B------:R-:W1:Y:S01]  /*92c0*/  SYNCS.PHASECHK.TRANS64.TRYWAIT P0, [R6+URZ], R5 ;  /* 0x00000005060075a7 */ /* 0x000e62000800017f */
[----:B------:R-:W-:-:S05]  /*92d0*/  VIADD R2, R17, 0x1 ;  /* 0x0000000111027836 */ /* 0x000fca0000000000 */
[----:B------:R-:W-:-:S04]  /*92e0*/  ISETP.NE.AND P1, PT, R2, 0x3, PT ;  /* 0x000000030200780c */ /* 0x000fc80003f25270 */
[----:B0-----:R-:W-:Y:S02]  /*92f0*/  SEL R4, RZ, 0x1, P1 ;  /* 0x00000001ff047807 */ /* 0x001fe40000800000 */
[----:B------:R-:W-:Y:S02]  /*9300*/  SEL R3, R2, RZ, P1 ;  /* 0x000000ff02037207 */ /* 0x000fe40000800000 */
[----:B------:R-:W-:Y:S01]  /*9310*/  LOP3.LUT R4, R7, R4, RZ, 0x3c, !PT ;  /* 0x0000000407047212 */ /* 0x000fe200078e3cff */
[----:B-1----:R-:W-:Y:S06]  /*9320*/  @!P0 BRA `(.L_x_192) ;  /* 0x0000000000b88947 */ /* 0x002fec0003800000 */
.L_x_202:
[----:B------:R-:W-:Y:S01]  /*9330*/  IMAD R3, R3, 0x8, R0 ;  /* 0x0000000803037824 */ /* 0x000fe200078e0200 */
[----:B------:R-:W-:-:S07]  /*9340*/  SHF.L.U32 R0, R4, 0x1f, RZ ;  /* 0x0000001f04007819 */ /* 0x000fce00000006ff */
.L_x_193:
[----:B-1----:R1:W2:Y:S02]  /*9350*/  SYNCS.PHASECHK.TRANS64.TRYWAIT P0, [R3+URZ], R0 ;  /* 0x00000000030075a7 */ /* 0x0022a4000800017f */
[----:B--2---:R-:W-:Y:S05]  /*9360*/  @!P0 NANOSLEEP.SYNCS 0x989680 ;  /* 0x009896800000895d */ /* 0x004fea0003900000 */
[----:B------:R-:W2:Y:S02]  /*9370*/  @!P0 SYNCS.PHASECHK.TRANS64 P0, [R3+URZ], R0 ;  /* 0x00000000030085a7 */ /* 0x000ea4000800007f */
[----:B--2---:R-:W-:Y:S05]  /*9380*/  @!P0 BRA `(.L_x_193) ;  /* 0xfffffffc00f08947 */ /* 0x004fea000383ffff */
.L_x_189:
[----:B------:R-:W-:Y:S05]  /*9390*/  BSYNC B0 ;  /* 0x0000000000007941 */ /* 0x000fea0003800000 */
.L_x_188:
[----:B------:R-:W-:Y:S05]  /*93a0*/  EXIT ;  /* 0x000000000000794d */ /* 0x000fea0003800000 */
.L_x_21:
[----:B-1----:R-:W-:-:S04]  /*93b0*/  IMAD.U32 R12, RZ, RZ, UR6 ;  /* 0x00000006ff0c7e24 */ /* 0x002fc8000f8e00ff */
[----:B------:R1:W4:Y:S03]  /*93c0*/  SYNCS.PHASECHK.TRANS64.TRYWAIT P1, [R12+URZ], R11 ;  /* 0x0000000b0c0075a7 */ /* 0x000326000802017f */
[----:B----4-:R-:W-:Y:S05]  /*93d0*/  @!P1 NANOSLEEP.SYNCS 0x989680 ;  /* 0x009896800000995d */ /* 0x010fea0003900000 */
[----:B------:R-:W4:Y:S02]  /*93e0*/  @!P1 SYNCS.PHASECHK.TRANS64 P1, [R12+URZ], R11 ;  /* 0x0000000b0c0095a7 */ /* 0x000f24000802007f */
[----:B----4-:R-:W-:Y:S05]  /*93f0*/  @!P1 BRA `(.L_x_21) ;  /* 0xfffffffc00ec9947 */ /* 0x010fea000383ffff */
[----:B------:R-:W-:Y:S05]  /*9400*/  BRA `(.L_x_20) ;  /* 0xffffff8000d07947 */ /* 0x000fea000383ffff */
.L_x_27:
[----:B-1----:R-:W-:-:S04]  /*9410*/  IMAD.U32 R142, RZ, RZ, UR12 ;  /* 0x0000000cff8e7e24 */ /* 0x002fc8000f8e00ff */
[----:B------:R1:W4:Y:S03]  /*9420*/  SYNCS.PHASECHK.TRANS64.TRYWAIT P1, [R142+URZ], R13 ;  /* 0x0000000d8e0075a7 */ /* 0x000326000802017f */
[----:B----4-:R-:W-:Y:S05]  /*9430*/  @!P1 NANOSLEEP.SYNCS 0x989680 ;  /* 0x009896800000995d */ /* 0x010fea0003900000 */
[----:B------:R-:W4:Y:S02]  /*9440*/  @!P1 SYNCS.PHASECHK.TRANS64 P1, [R142+URZ], R13 ;  /* 0x0000000d8e0095a7 */ /* 0x000f24000802007f */
[----:B----4-:R-:W-:Y:S05]  /*9450*/  @!P1 BRA `(.L_x_27) ;  /* 0xfffffffc00ec9947 */ /* 0x010fea000383ffff */
[----:B------:R-:W-:Y:S05]  /*9460*/  BRA `(.L_x_26) ;  /* 0xffffff8c00407947 */ /* 0x000fea000383ffff */
.L_x_176:
[----:B------:R-:W-:Y:S01]  /*9470*/  BSSY B1, `(.L_x_194) ;  /* 0x0000006000017945 */ /* 0x000fe20003800000 */
[----:B------:R-:W-:-:S07]  /*9480*/  IMAD.MOV.U32 R6, RZ, RZ, -0x1 ;  /* 0xffffffffff067424 */ /* 0x000fce00078e00ff */
[----:B------:R-:W-:Y:S05]  /*9490*/  WARPSYNC.COLLECTIVE R6, `(.L_x_195) ;  /* 0x00000000060c7348 */ /* 0x000fea0003c00000 */
[----:B------:R-:W-:Y:S02]  /*94a0*/  ELECT P0, UR62, PT ;  /* 0x00000000003e782f */ /* 0x000fe40003800000 */
[----:B------:R-:W-:Y:S01]  /*94b0*/  MOV R6, UR62 ;  /* 0x0000003e00067c02 */ /* 0x000fe20008000f00 */
[----:B------:R-:W-:Y:S10]  /*94c0*/  ENDCOLLECTIVE ;  /* 0x000000000000791b */ /* 0x000ff40003800000 */
.L_x_195:
[----:B------:R-:W-:Y:S05]  /*94d0*/  BSYNC B1 ;  /* 0x0000000000017941 */ /* 0x000fea0003800000 */
.L_x_194:
[----:B------:R-:W-:Y:S05]  /*94e0*/  BRA `(.L_x_196) ;  /* 0xfffffff000647947 */ /* 0x000fea000383ffff */
.L_x_179:
[----:B0-----:R0:W1:Y:S02]  /*94f0*/  SYNCS.PHASECHK.TRANS64.TRYWAIT P0, [R22+URZ+0x18], R9 ;  /* 0x00001809160075a7 */ /* 0x001064000800017f */
[----:B-1----:R-:W-:Y:S05]  /*9500*/  @!P0 NANOSLEEP.SYNCS 0x989680 ;  /* 0x009896800000895d */ /* 0x002fea0003900000 */
[----:B------:R-:W1:Y:S02]  /*9510*/  @!P0 SYNCS.PHASECHK.TRANS64 P0, [R22+URZ+0x18], R9 ;  /* 0x00001809160085a7 */ /* 0x000e64000800007f */
[----:B-1----:R-:W-:Y:S05]  /*9520*/  @!P0 BRA `(.L_x_179) ;  /* 0xfffffffc00f08947 */ /* 0x002fea000383ffff */
[----:B------:R-:W-:Y:S05]  /*9530*/  BRA `(.L_x_197) ;  /* 0xfffffff000a47947 */ /* 0x000fea000383ffff */
.L_x_187:
[----:B------:R-:W-:Y:S01]  /*9540*/  BSSY B0, `(.L_x_198) ;  /* 0x0000006000007945 */ /* 0x000fe20003800000 */
[----:B------:R-:W-:-:S07]  /*9550*/  IMAD.MOV.U32 R6, RZ, RZ, -0x1 ;  /* 0xffffffffff067424 */ /* 0x000fce00078e00ff */
[----:B------:R-:W-:Y:S05]  /*9560*/  WARPSYNC.COLLECTIVE R6, `(.L_x_199) ;  /* 0x00000000060c7348 */ /* 0x000fea0003c00000 */
[----:B------:R-:W-:Y:S02]  /*9570*/  ELECT P0, UR62, PT ;  /* 0x00000000003e782f */ /* 0x000fe40003800000 */
[----:B------:R-:W-:Y:S01]  /*9580*/  MOV R6, UR62 ;  /* 0x0000003e00067c02 */ /* 0x000fe20008000f00 */
[----:B------:R-:W-:Y:S10]  /*9590*/  ENDCOLLECTIVE ;  /* 0x000000000000791b */ /* 0x000ff40003800000 */
.L_x_199:
[----:B------:R-:W-:Y:S05]  /*95a0*/  BSYNC B0 ;  /* 0x0000000000007941 */ /* 0x000fea0003800000 */
.L_x_198:
[----:B------:R-:W-:Y:S05]  /*95b0*/  BRA `(.L_x_200) ;  /* 0xfffffff800ec7947 */ /* 0x000fea000383ffff */
.L_x_191:
[----:B0-----:R0:W1:Y:S02]  /*95c0*/  SYNCS.PHASECHK.TRANS64.TRYWAIT P0, [R4+URZ], R3 ;  /* 0x00000003040075a7 */ /* 0x001064000800017f */
[----:B-1----:R-:W-:Y:S05]  /*95d0*/  @!P0 NANOSLEEP.SYNCS 0x989680 ;  /* 0x009896800000895d */ /* 0x002fea0003900000 */
[----:B------:R-:W1:Y:S02]  /*95e0*/  @!P0 SYNCS.PHASECHK.TRANS64 P0, [R4+URZ], R3 ;  /* 0x00000003040085a7 */ /* 0x000e64000800007f */
[----:B-1----:R-:W-:Y:S05]  /*95f0*/  @!P0 BRA `(.L_x_191) ;  /* 0xfffffffc00f08947 */ /* 0x002fea000383ffff */
[----:B------:R-:W-:Y:S05]  /*9600*/  BRA `(.L_x_201) ;  /* 0xfffffffc002c7947 */ /* 0x000fea000383ffff */
.L_x_192:
[----:B0-----:R0:W1:Y:S02]  /*9610*/  SYNCS.PHASECHK.TRANS64.TRYWAIT P0, [R6+URZ], R5 ;  /* 0x00000005060075a7 */ /* 0x001064000800017f */
[----:B-1----:R-:W-:Y:S05]  /*9620*/  @!P0 NANOSLEEP.SYNCS 0x989680 ;  /* 0x009896800000895d */ /* 0x002fea0003900000 */
[----:B------:R-:W1:Y:S02]  /*9630*/  @!P0 SYNCS.PHASECHK.TRANS64 P0, [R6+URZ], R5 ;  /* 0x00000005060085a7 */ /* 0x000e64000800007f */
[----:B-1----:R-:W-:Y:S05]  /*9640*/  @!P0 BRA `(.L_x_192) ;  /* 0xfffffffc00f08947 */ /* 0x002fea000383ffff */
[----:B------:R-:W-:Y:S05]  /*9650*/  BRA `(.L_x_202) ;  /* 0xfffffffc00347947 */ /* 0x000fea000383ffff */
.L_x_203:
[----:B------:R-:W-:-:S00]  /*9660*/  BRA `(.L_x_203) ;  /* 0xfffffffc00fc7947 */ /* 0x000fc0000383ffff */
[----:B------:R-:W-:-:S00]  /*9670*/  NOP ;  /* 0x0000000000007918 */ /* 0x000fc00000000000 */
        /* <DEDUP_REMOVED lines=8> */
.L_x_204:


//--------------------- .nv.shared._ZN7cutlass13device_kernelINS_4gemm6kernel13GemmUniversalIN4cute5tupleIJiiiiEEENS1_10collective13CollectiveMmaINS1_37MainloopSm90TmaGmmaWarpSpecializedFP8ILi3ENS5_IJNS4_1CILi1EEENSA_ILi2EEESB_EEENS1_35KernelTmaWarpSpecializedCooperativeEEENS5_IJNSA_ILi128EEESG_SG_EEENS_12float_e4m3_tENS5_IJlSB_lEEESI_SJ_NS4_8TiledMMAINS4_8MMA_AtomIJNS4_4SM904GMMA31MMA_64x128x32_F32E4M3E4M3_SS_TNILNSN_7ScaleInE1ELSP_1EEEEEENS4_6LayoutINS5_IJSC_SB_SB_EEENS5_IJSB_NSA_ILi0EEESU_EEEEENS5_IJNS4_10UnderscoreESX_SX_EEEEENS4_23SM90_TMA_LOAD_MULTICASTENS4_14ComposedLayoutINS4_7SwizzleILi3ELi4ELi3EEENS4_18smem_ptr_flag_bitsILi8EEENSS_INS5_IJNSA_ILi8EEESG_EEENS5_IJSG_SB_EEEEEEEvNS4_8identityENS4_13SM90_TMA_LOADES1A_vS1B_EENS_8epilogue10collective6detail29Sm90TmaWarpSpecializedAdapterINS1F_15DefaultEpilogueISI_SJ_SJ_NS1E_6thread17LinearCombinationISI_Li1EffLNS1J_9ScaleType4KindE0ELNS_15FloatRoundStyleE2ESI_EENS1_15EpilogueDefaultEEEEEvvEEEEvNT_6ParamsE --------------------------
	.section	.nv.shared._ZN7cutlass13device_kernelINS_4gemm6kernel13GemmUniversalIN4cute5tupleIJiiiiEEENS1_10collective13CollectiveMmaINS1_37MainloopSm90TmaGmmaWarpSpecializedFP8ILi3ENS5_IJNS4_1CILi1EEENSA_ILi2EEESB_EEENS1_35KernelTmaWarpSpecializedCooperativeEEENS5_IJNSA_ILi128EEESG_SG_EEENS_12float_e4m3_tENS5_IJlSB_lEEESI_SJ_NS4_8TiledMMAINS4_8MMA_AtomIJNS4_4SM904GMMA31MMA_64x128x32_F32E4M3E4M3_SS_TNILNSN_7ScaleInE1ELSP_1EEEEEENS4_6LayoutINS5_IJSC_SB_SB_EEENS5_IJSB_NSA_ILi0EEESU_EEEEENS5_IJNS4_10UnderscoreESX_SX_EEEEENS4_23SM90_TMA_LOAD_MULTICASTENS4_14ComposedLayoutINS4_7SwizzleILi3ELi4ELi3EEENS4_18smem_ptr_flag_bitsILi8EEENSS_INS5_IJNSA_ILi8EEESG_EEENS5_IJSG_SB_EEEEEEEvNS4_8identityENS4_13SM90_TMA_LOADES1A_vS1B_EENS_8epilogue10collective6detail29Sm90TmaWarpSpecializedAdapterINS1F_15DefaultEpilogueISI_SJ_SJ_NS1E_6thread17LinearCombinationISI_Li1EffLNS1J_9ScaleType4KindE0ELNS_15FloatRoundStyleE2ESI_EENS1_15EpilogueDefaultEEEEEvvEEEEvNT_6ParamsE,"aw",@nobits
	.sectionflags	@""
	.align	16
	.zero		1024


//--------------------- .nv.shared.reserved.0     --------------------------
	.section	.nv.shared.reserved.0,"aw",@nobits
	.weak		__nv_reservedSMEM_offset_0_alias
	.size		__nv_reservedSMEM_offset_0_alias, 0, 0
	.other		__nv_reservedSMEM_offset_0_alias,@"STO_CUDA_RESERVED_SHARED STV_DEFAULT"
__nv_reservedSMEM_offset_0_alias:
	.zero		0


//--------------------- .nv.global                --------------------------
	.section	.nv.global,"aw",@nobits
.nv.global:
	.type		_ZN39_INTERNAL_169c4c96_4_k_cu_65c7fa0c_43244cute1_E,@object
	.size		_ZN39_INTERNAL_169c4c96_4_k_cu_65c7fa0c_43244cute1_E,(_ZN39_INTERNAL_169c4c96_4_k_cu_65c7fa0c_43244cuda3std3__45__cpo6cbeginE - _ZN39_INTERNAL_169c4c96_4_k_cu_65c7fa0c_43244cute1_E)
_ZN39_INTERNAL_169c4c96_4_k_cu_65c7fa0c_43244cute1_E:
	.zero		1
	.type		_ZN39_INTERNAL_169c4c96_4_k_cu_65c7fa0c_43244cuda3std3__45__cpo6cbeginE,@object
	.size		_ZN39_INTERNAL_169c4c96_4_k_cu_65c7fa0c_43244cuda3std3__45__cpo6cbeginE,(_ZN39_INTERNAL_169c4c96_4_k_cu_65c7fa0c_43244cuda3std3__48in_placeE - _ZN39_INTERNAL_169c4c96_4_k_cu_65c7fa0c_43244cuda3std3__45__cpo6cbeginE)
_ZN39_INTERNAL_169c4c96_4_k_cu_65c7fa0c_43244cuda3std3__45__cpo6cbeginE:
	.zero		1
	.type		_ZN39_INTERNAL_169c4c96_4_k_cu_65c7fa0c_43244cuda3std3__48in_placeE,@object
	.size		_ZN39_INTERNAL_169c4c96_4_k_cu_65c7fa0c_43244cuda3std3__48in_placeE,(_ZN39_INTERNAL_169c4c96_4_k_cu_65c7fa0c_43244cuda3std6ranges3__45__cpo9iter_moveE - _ZN39_INTERNAL_169c4c96_4_k_cu_65c7fa0c_43244cuda3std3__48in_placeE)
_ZN39_INTERNAL_169c4c96_4_k_cu_65c7fa0c_43244cuda3std3__48in_placeE:
	.zero		1
	.type		_ZN39_INTERNAL_169c4c96_4_k_cu_65c7fa0c_43244cuda3std6ranges3__45__cpo9iter_moveE,@object
	.size		_ZN39_INTERNAL_169c4c96_4_k_cu_65c7fa0c_43244cuda3std6ranges3__45__cpo9iter_moveE,(_ZN39_INTERNAL_169c4c96_4_k_cu_65c7fa0c_43244cuda3std3__45__cpo5beginE - _ZN39_INTERNAL_169c4c96_4_k_cu_65c7fa0c_43244cuda3std6ranges3__45__cpo9iter_moveE)
_ZN39_INTERNAL_169c4c96_4_k_cu_65c7fa0c_43244cuda3std6ranges3__45__cpo9iter_moveE:
	.zero		1
	.type		_ZN39_INTERNAL_169c4c96_4_k_cu_65c7fa0c_43244cuda3std3__45__cpo5beginE,@object
	.size		_ZN39_INTERNAL_169c4c96_4_k_cu_65c7fa0c_43244cuda3std3__45__cpo5beginE,(_ZN39_INTERNAL_169c4c96_4_k_cu_65c7fa0c_43244cuda3std3__441_GLOBAL__N__169c4c96_4_k_cu_65c7fa0c_43246ignoreE - _ZN39_INTERNAL_169c4c96_4_k_cu_65c7fa0c_43244cuda3std3__45__cpo5beginE)
_ZN39_INTERNAL_169c4c96_4_k_cu_65c7fa0c_43244cuda3std3__45__cpo5beginE:
	.zero		1
	.type		_ZN39_INTERNAL_169c4c96_4_k_cu_65c7fa0c_43244cuda3std3__441_GLOBAL__N__169c4c96_4_k_cu_65c7fa0c_43246ignoreE,@object
	.size		_ZN39_INTERNAL_169c4c96_4_k_cu_65c7fa0c_43244cuda3std3__441_GLOBAL__N__169c4c96_4_k_cu_65c7fa0c_43246ignoreE,(_ZN39_INTERNAL_169c4c96_4_k_cu_65c7fa0c_43244cute7productE - _ZN39_INTERNAL_169c4c96_4_k_cu_65c7fa0c_43244cuda3std3__441_GLOBAL__N__169c4c96_4_k_cu_65c7fa0c_43246ignoreE)
_ZN39_INTERNAL_169c4c96_4_k_cu_65c7fa0c_43244cuda3std3__441_GLOBAL__N__169c4c96_4_k_cu_65c7fa0c_43246ignoreE:
	.zero		1
	.type		_ZN39_INTERNAL_169c4c96_4_k_cu_65c7fa0c_43244cute7productE,@object
	.size		_ZN39_INTERNAL_169c4c96_4_k_cu_65c7fa0c_43244cute7productE,(_ZN39_INTERNAL_169c4c96_4_k_cu_65c7fa0c_43244cuda3std3__45__cpo3endE - _ZN39_INTERNAL_169c4c96_4_k_cu_65c7fa0c_43244cute7productE)
_ZN39_INTERNAL_169c4c96_4_k_cu_65c7fa0c_43244cute7productE:
	.zero		1
	.type		_ZN39_INTERNAL_169c4c96_4_k_cu_65c7fa0c_43244cuda3std3__45__cpo3endE,@object
	.size		_ZN39_INTERNAL_169c4c96_4_k_cu_65c7fa0c_43244cuda3std3__45__cpo3endE,(_ZN39_INTERNAL_169c4c96_4_k_cu_65c7fa0c_43244cuda3std3__419piecewise_constructE - _ZN39_INTERNAL_169c4c96_4_k_cu_65c7fa0c_43244cuda3std3__45__cpo3endE)
_ZN39_INTERNAL_169c4c96_4_k_cu_65c7fa0c_43244cuda3std3__45__cpo3endE:
	.zero		1
	.type		_ZN39_INTERNAL_169c4c96_4_k_cu_65c7fa0c_43244cuda3std3__419piecewise_constructE,@object
	.size		_ZN39_INTERNAL_169c4c96_4_k_cu_65c7fa0c_43244cuda3std3__419piecewise_constructE,(_ZN39_INTERNAL_169c4c96_4_k_cu_65c7fa0c_43244cuda3std3__45__cpo4cendE - _ZN39_INTERNAL_169c4c96_4_k_cu_65c7fa0c_43244cuda3std3__419piecewise_constructE)
_ZN39_INTERNAL_169c4c96_4_k_cu_65c7fa0c_43244cuda3std3__419piecewise_constructE:
	.zero		1
	.type		_ZN39_INTERNAL_169c4c96_4_k_cu_65c7fa0c_43244cuda3std3__45__cpo4cendE,@object
	.size		_ZN39_INTERNAL_169c4c96_4_k_cu_65c7fa0c_43244cuda3std3__45__cpo4cendE,(_ZN39_INTERNAL_169c4c96_4_k_cu_65c7fa0c_43244cuda3std6ranges3__45__cpo4swapE - _ZN39_INTERNAL_169c4c96_4_k_cu_65c7fa0c_43244cuda3std3__45__cpo4cendE)
_ZN39_INTERNAL_169c4c96_4_k_cu_65c7fa0c_43244cuda3std3__45__cpo4cendE:
	.zero		1
	.type		_ZN39_INTERNAL_169c4c96_4_k_cu_65c7fa0c_43244cuda3std6ranges3__45__cpo4swapE,@object
	.size		_ZN39_INTERNAL_169c4c96_4_k_cu_65c7fa0c_43244cuda3std6ranges3__45__cpo4swapE,(.L_7 - _ZN39_INTERNAL_169c4c96_4_k_cu_65c7fa0c_43244cuda3std6ranges3__45__cpo4swapE)
_ZN39_INTERNAL_169c4c96_4_k_cu_65c7fa0c_43244cuda3std6ranges3__45__cpo4swapE:
	.zero		1
.L_7:


//--------------------- .nv.constant0._ZN7cutlass13device_kernelINS_4gemm6kernel13GemmUniversalIN4cute5tupleIJiiiiEEENS1_10collective13CollectiveMmaINS1_37MainloopSm90TmaGmmaWarpSpecializedFP8ILi3ENS5_IJNS4_1CILi1EEENSA_ILi2EEESB_EEENS1_35KernelTmaWarpSpecializedCooperativeEEENS5_IJNSA_ILi128EEESG_SG_EEENS_12float_e4m3_tENS5_IJlSB_lEEESI_SJ_NS4_8TiledMMAINS4_8MMA_AtomIJNS4_4SM904GMMA31MMA_64x128x32_F32E4M3E4M3_SS_TNILNSN_7ScaleInE1ELSP_1EEEEEENS4_6LayoutINS5_IJSC_SB_SB_EEENS5_IJSB_NSA_ILi0EEESU_EEEEENS5_IJNS4_10UnderscoreESX_SX_EEEEENS4_23SM90_TMA_LOAD_MULTICASTENS4_14ComposedLayoutINS4_7SwizzleILi3ELi4ELi3EEENS4_18smem_ptr_flag_bitsILi8EEENSS_INS5_IJNSA_ILi8EEESG_EEENS5_IJSG_SB_EEEEEEEvNS4_8identityENS4_13SM90_TMA_LOADES1A_vS1B_EENS_8epilogue10collective6detail29Sm90TmaWarpSpecializedAdapterINS1F_15DefaultEpilogueISI_SJ_SJ_NS1E_6thread17LinearCombinationISI_Li1EffLNS1J_9ScaleType4KindE0ELNS_15FloatRoundStyleE2ESI_EENS1_15EpilogueDefaultEEEEEvvEEEEvNT_6ParamsE --------------------------
	.section	.nv.constant0._ZN7cutlass13device_kernelINS_4gemm6kernel13GemmUniversalIN4cute5tupleIJiiiiEEENS1_10collective13CollectiveMmaINS1_37MainloopSm90TmaGmmaWarpSpecializedFP8ILi3ENS5_IJNS4_1CILi1EEENSA_ILi2EEESB_EEENS1_35KernelTmaWarpSpecializedCooperativeEEENS5_IJNSA_ILi128EEESG_SG_EEENS_12float_e4m3_tENS5_IJlSB_lEEESI_SJ_NS4_8TiledMMAINS4_8MMA_AtomIJNS4_4SM904GMMA31MMA_64x128x32_F32E4M3E4M3_SS_TNILNSN_7ScaleInE1ELSP_1EEEEEENS4_6LayoutINS5_IJSC_SB_SB_EEENS5_IJSB_NSA_ILi0EEESU_EEEEENS5_IJNS4_10UnderscoreESX_SX_EEEEENS4_23SM90_TMA_LOAD_MULTICASTENS4_14ComposedLayoutINS4_7SwizzleILi3ELi4ELi3EEENS4_18smem_ptr_flag_bitsILi8EEENSS_INS5_IJNSA_ILi8EEESG_EEENS5_IJSG_SB_EEEEEEEvNS4_8identityENS4_13SM90_TMA_LOADES1A_vS1B_EENS_8epilogue10collective6detail29Sm90TmaWarpSpecializedAdapterINS1F_15DefaultEpilogueISI_SJ_SJ_NS1E_6thread17LinearCombinationISI_Li1EffLNS1J_9ScaleType4KindE0ELNS_15FloatRoundStyleE2ESI_EENS1_15EpilogueDefaultEEEEEvvEEEEvNT_6ParamsE,"a",@progbits
	.sectionflags	@""
	.align	4
.nv.constant0._ZN7cutlass13device_kernelINS_4gemm6kernel13GemmUniversalIN4cute5tupleIJiiiiEEENS1_10collective13CollectiveMmaINS1_37MainloopSm90TmaGmmaWarpSpecializedFP8ILi3ENS5_IJNS4_1CILi1EEENSA_ILi2EEESB_EEENS1_35KernelTmaWarpSpecializedCooperativeEEENS5_IJNSA_ILi128EEESG_SG_EEENS_12float_e4m3_tENS5_IJlSB_lEEESI_SJ_NS4_8TiledMMAINS4_8MMA_AtomIJNS4_4SM904GMMA31MMA_64x128x32_F32E4M3E4M3_SS_TNILNSN_7ScaleInE1ELSP_1EEEEEENS4_6LayoutINS5_IJSC_SB_SB_EEENS5_IJSB_NSA_ILi0EEESU_EEEEENS5_IJNS4_10UnderscoreESX_SX_EEEEENS4_23SM90_TMA_LOAD_MULTICASTENS4_14ComposedLayoutINS4_7SwizzleILi3ELi4ELi3EEENS4_18smem_ptr_flag_bitsILi8EEENSS_INS5_IJNSA_ILi8EEESG_EEENS5_IJSG_SB_EEEEEEEvNS4_8identityENS4_13SM90_TMA_LOADES1A_vS1B_EENS_8epilogue10collective6detail29Sm90TmaWarpSpecializedAdapterINS1F_15DefaultEpilogueISI_SJ_SJ_NS1E_6thread17LinearCombinationISI_Li1EffLNS1J_9ScaleType4KindE0ELNS_15FloatRoundStyleE2ESI_EENS1_15EpilogueDefaultEEEEEvvEEEEvNT_6ParamsE:
	.zero		1664


//--------------------- SYMBOLS --------------------------

	.type		.nv.reservedSmem.offset0,@object
	.size		.nv.reservedSmem.offset0,0x4
